	.target	sm_90a

	.elftype	@"ET_EXEC"


//--------------------- .note.nv.tkinfo           --------------------------
	.section	.note.nv.tkinfo,"",@"SHT_NOTE"
	.sectionflags	@"SHF_NOTE_NV_TKINFO"
	.tkinfo
        /*0018*/ 	.word	0x00000002
        /*0030*/ 	.string	""
        /*0030*/ 	.string	"ptxas"
        /*0030*/ 	.string	"Cuda compilation tools, release 13.0, V13.0.88"
        /*0030*/ 	.string	"Build cuda_13.0.r13.0/compiler.36424714_0"
        /*0030*/ 	.string	"-arch sm_90a -m 64 "



//--------------------- .note.nv.cuinfo           --------------------------
	.section	.note.nv.cuinfo,"",@"SHT_NOTE"
	.sectionflags	@"SHF_NOTE_NV_CUINFO"
        /*0018*/ 	.short	0x0002
        /*001a*/ 	.short	0x005a
        /*001c*/ 	.short	0x0082
	.zero		2


//--------------------- .nv.info                  --------------------------
	.section	.nv.info,"",@"SHT_CUDA_INFO"
	.align	4


	//----- nvinfo : EIATTR_REGCOUNT
	.align		4
        /*0000*/ 	.byte	0x04, 0x2f
        /*0002*/ 	.short	(.L_17 - .L_16)
	.align		4
.L_16:
        /*0004*/ 	.word	index@(_ZN7cutlass13device_kernelINS_4gemm6kernel13GemmUniversalIN4cute5tupleIJiiiiEEENS1_10collective13CollectiveMmaINS1_39MainloopSm90TmaGmmaRmemAWarpSpecializedILi5ENS5_IJNS4_1CILi1EEESB_SB_EEENS1_32KernelTmaWarpSpecializedPingpongEEENS5_IJNSA_ILi64EEENSA_ILi256EEENSA_ILi32EEEEEEfNS5_IJSB_llEEEfSJ_NS4_8TiledMMAINS4_8MMA_AtomIJNS4_4SM904GMMA30MMA_64x256x8_F32TF32TF32_RS_TNILNSN_7ScaleInE1ELSP_1EEEEEENS4_6LayoutISC_NS5_IJNSA_ILi0EEEST_ST_EEEEENS5_IJNS4_10UnderscoreESW_SW_EEEEENS4_13SM90_TMA_LOADENS4_14ComposedLayoutINS4_7SwizzleILi1ELi4ELi3EEENS4_18smem_ptr_flag_bitsILi32EEENSS_INS5_IJNSA_ILi8EEES15_EEENS5_IJSB_S15_EEEEEEENS4_9Copy_AtomIJNS4_39AutoVectorizingCopyWithAssumedAlignmentILi128EEEfEEENS4_8identityESZ_S19_vS1E_EENS_8epilogue10collective6detail29Sm90TmaWarpSpecializedAdapterINS1H_15DefaultEpilogueIfNS5_IJlSB_lEEES1L_NS1G_6thread17LinearCombinationIfLi1EffLNS1M_9ScaleType4KindE0ELNS_15FloatRoundStyleE2EfEENS1_15EpilogueDefaultEEEEEvvEEEEvNT_6ParamsE)
        /*0008*/ 	.word	0x000000a8


	//----- nvinfo : EIATTR_FRAME_SIZE
	.align		4
.L_17:
        /*000c*/ 	.byte	0x04, 0x11
        /*000e*/ 	.short	(.L_19 - .L_18)
	.align		4
.L_18:
        /*0010*/ 	.word	index@(_ZN7cutlass13device_kernelINS_4gemm6kernel13GemmUniversalIN4cute5tupleIJiiiiEEENS1_10collective13CollectiveMmaINS1_39MainloopSm90TmaGmmaRmemAWarpSpecializedILi5ENS5_IJNS4_1CILi1EEESB_SB_EEENS1_32KernelTmaWarpSpecializedPingpongEEENS5_IJNSA_ILi64EEENSA_ILi256EEENSA_ILi32EEEEEEfNS5_IJSB_llEEEfSJ_NS4_8TiledMMAINS4_8MMA_AtomIJNS4_4SM904GMMA30MMA_64x256x8_F32TF32TF32_RS_TNILNSN_7ScaleInE1ELSP_1EEEEEENS4_6LayoutISC_NS5_IJNSA_ILi0EEEST_ST_EEEEENS5_IJNS4_10UnderscoreESW_SW_EEEEENS4_13SM90_TMA_LOADENS4_14ComposedLayoutINS4_7SwizzleILi1ELi4ELi3EEENS4_18smem_ptr_flag_bitsILi32EEENSS_INS5_IJNSA_ILi8EEES15_EEENS5_IJSB_S15_EEEEEEENS4_9Copy_AtomIJNS4_39AutoVectorizingCopyWithAssumedAlignmentILi128EEEfEEENS4_8identityESZ_S19_vS1E_EENS_8epilogue10collective6detail29Sm90TmaWarpSpecializedAdapterINS1H_15DefaultEpilogueIfNS5_IJlSB_lEEES1L_NS1G_6thread17LinearCombinationIfLi1EffLNS1M_9ScaleType4KindE0ELNS_15FloatRoundStyleE2EfEENS1_15EpilogueDefaultEEEEEvvEEEEvNT_6ParamsE)
        /*0014*/ 	.word	0x00000060


	//----- nvinfo : EIATTR_MIN_STACK_SIZE
	.align		4
.L_19:
        /*0018*/ 	.byte	0x04, 0x12
        /*001a*/ 	.short	(.L_21 - .L_20)
	.align		4
.L_20:
        /*001c*/ 	.word	index@(_ZN7cutlass13device_kernelINS_4gemm6kernel13GemmUniversalIN4cute5tupleIJiiiiEEENS1_10collective13CollectiveMmaINS1_39MainloopSm90TmaGmmaRmemAWarpSpecializedILi5ENS5_IJNS4_1CILi1EEESB_SB_EEENS1_32KernelTmaWarpSpecializedPingpongEEENS5_IJNSA_ILi64EEENSA_ILi256EEENSA_ILi32EEEEEEfNS5_IJSB_llEEEfSJ_NS4_8TiledMMAINS4_8MMA_AtomIJNS4_4SM904GMMA30MMA_64x256x8_F32TF32TF32_RS_TNILNSN_7ScaleInE1ELSP_1EEEEEENS4_6LayoutISC_NS5_IJNSA_ILi0EEEST_ST_EEEEENS5_IJNS4_10UnderscoreESW_SW_EEEEENS4_13SM90_TMA_LOADENS4_14ComposedLayoutINS4_7SwizzleILi1ELi4ELi3EEENS4_18smem_ptr_flag_bitsILi32EEENSS_INS5_IJNSA_ILi8EEES15_EEENS5_IJSB_S15_EEEEEEENS4_9Copy_AtomIJNS4_39AutoVectorizingCopyWithAssumedAlignmentILi128EEEfEEENS4_8identityESZ_S19_vS1E_EENS_8epilogue10collective6detail29Sm90TmaWarpSpecializedAdapterINS1H_15DefaultEpilogueIfNS5_IJlSB_lEEES1L_NS1G_6thread17LinearCombinationIfLi1EffLNS1M_9ScaleType4KindE0ELNS_15FloatRoundStyleE2EfEENS1_15EpilogueDefaultEEEEEvvEEEEvNT_6ParamsE)
        /*0020*/ 	.word	0x00000060
.L_21:


//--------------------- .nv.compat                --------------------------
	.section	.nv.compat,"",@"SHT_CUDA_COMPAT_INFO"
	.align	4
        /*0000*/ 	.byte	0x02, 0x09, 0x01, 0x00, 0x02, 0x02, 0x04, 0x00, 0x02, 0x05, 0x05, 0x00, 0x03, 0x07, 0x01, 0x01
        /*0010*/ 	.byte	0x02, 0x03, 0x01, 0x00, 0x02, 0x06, 0x01, 0x00, 0x04, 0x0b, 0x08, 0x00, 0x00, 0x00, 0x00, 0x00
        /*0020*/ 	.byte	0x00, 0x00, 0x00, 0x00


//--------------------- .nv.info._ZN7cutlass13device_kernelINS_4gemm6kernel13GemmUniversalIN4cute5tupleIJiiiiEEENS1_10collective13CollectiveMmaINS1_39MainloopSm90TmaGmmaRmemAWarpSpecializedILi5ENS5_IJNS4_1CILi1EEESB_SB_EEENS1_32KernelTmaWarpSpecializedPingpongEEENS5_IJNSA_ILi64EEENSA_ILi256EEENSA_ILi32EEEEEEfNS5_IJSB_llEEEfSJ_NS4_8TiledMMAINS4_8MMA_AtomIJNS4_4SM904GMMA30MMA_64x256x8_F32TF32TF32_RS_TNILNSN_7ScaleInE1ELSP_1EEEEEENS4_6LayoutISC_NS5_IJNSA_ILi0EEEST_ST_EEEEENS5_IJNS4_10UnderscoreESW_SW_EEEEENS4_13SM90_TMA_LOADENS4_14ComposedLayoutINS4_7SwizzleILi1ELi4ELi3EEENS4_18smem_ptr_flag_bitsILi32EEENSS_INS5_IJNSA_ILi8EEES15_EEENS5_IJSB_S15_EEEEEEENS4_9Copy_AtomIJNS4_39AutoVectorizingCopyWithAssumedAlignmentILi128EEEfEEENS4_8identityESZ_S19_vS1E_EENS_8epilogue10collective6detail29Sm90TmaWarpSpecializedAdapterINS1H_15DefaultEpilogueIfNS5_IJlSB_lEEES1L_NS1G_6thread17LinearCombinationIfLi1EffLNS1M_9ScaleType4KindE0ELNS_15FloatRoundStyleE2EfEENS1_15EpilogueDefaultEEEEEvvEEEEvNT_6ParamsE --------------------------
	.section	.nv.info._ZN7cutlass13device_kernelINS_4gemm6kernel13GemmUniversalIN4cute5tupleIJiiiiEEENS1_10collective13CollectiveMmaINS1_39MainloopSm90TmaGmmaRmemAWarpSpecializedILi5ENS5_IJNS4_1CILi1EEESB_SB_EEENS1_32KernelTmaWarpSpecializedPingpongEEENS5_IJNSA_ILi64EEENSA_ILi256EEENSA_ILi32EEEEEEfNS5_IJSB_llEEEfSJ_NS4_8TiledMMAINS4_8MMA_AtomIJNS4_4SM904GMMA30MMA_64x256x8_F32TF32TF32_RS_TNILNSN_7ScaleInE1ELSP_1EEEEEENS4_6LayoutISC_NS5_IJNSA_ILi0EEEST_ST_EEEEENS5_IJNS4_10UnderscoreESW_SW_EEEEENS4_13SM90_TMA_LOADENS4_14ComposedLayoutINS4_7SwizzleILi1ELi4ELi3EEENS4_18smem_ptr_flag_bitsILi32EEENSS_INS5_IJNSA_ILi8EEES15_EEENS5_IJSB_S15_EEEEEEENS4_9Copy_AtomIJNS4_39AutoVectorizingCopyWithAssumedAlignmentILi128EEEfEEENS4_8identityESZ_S19_vS1E_EENS_8epilogue10collective6detail29Sm90TmaWarpSpecializedAdapterINS1H_15DefaultEpilogueIfNS5_IJlSB_lEEES1L_NS1G_6thread17LinearCombinationIfLi1EffLNS1M_9ScaleType4KindE0ELNS_15FloatRoundStyleE2EfEENS1_15EpilogueDefaultEEEEEvvEEEEvNT_6ParamsE,"",@"SHT_CUDA_INFO"
	.sectionflags	@""
	.align	4


	//----- nvinfo : EIATTR_CUDA_API_VERSION
	.align		4
        /*0000*/ 	.byte	0x04, 0x37
        /*0002*/ 	.short	(.L_23 - .L_22)
.L_22:
        /*0004*/ 	.word	0x00000082


	//----- nvinfo : EIATTR_KPARAM_INFO
	.align		4
.L_23:
        /*0008*/ 	.byte	0x04, 0x17
        /*000a*/ 	.short	(.L_25 - .L_24)
.L_24:
        /*000c*/ 	.word	0x00000000
        /*0010*/ 	.short	0x0000
        /*0012*/ 	.short	0x0070
        /*0014*/ 	.byte	0x00, 0xf0, 0x01, 0x10


	//----- nvinfo : EIATTR_SPARSE_MMA_MASK
	.align		4
.L_25:
        /*0018*/ 	.byte	0x03, 0x50
        /*001a*/ 	.short	0x0000


	//----- nvinfo : EIATTR_MAXREG_COUNT
	.align		4
        /*001c*/ 	.byte	0x03, 0x1b
        /*001e*/ 	.short	0x00a8


	//----- nvinfo : EIATTR_NUM_BARRIERS
	.align		4
        /*0020*/ 	.byte	0x02, 0x4c
        /*0022*/ 	.byte	0x03
	.zero		1


	//----- nvinfo : EIATTR_EXTERNS
	.align		4
        /*0024*/ 	.byte	0x04, 0x0f
        /*0026*/ 	.short	(.L_27 - .L_26)


	//   ....[0]....
	.align		4
.L_26:
        /*0028*/ 	.word	index@(__assertfail)


	//----- nvinfo : EIATTR_ANNOTATIONS
	.align		4
.L_27:
        /*002c*/ 	.byte	0x04, 0x55
        /*002e*/ 	.short	(.L_29 - .L_28)


	//   ....[0]....
.L_28:
        /*0030*/ 	.word	0x00000001
        /*0034*/ 	.byte	0x90, 0x06, 0x00, 0x00, 0x01, 0x00, 0x00, 0x00, 0x50, 0x09, 0x00, 0x00, 0x01, 0x00, 0x00, 0x00
        /* <DEDUP_REMOVED lines=36> */
        /*0284*/ 	.byte	0x30, 0xe5, 0x00, 0x00, 0x01, 0x00, 0x00, 0x00, 0x40, 0xe5, 0x00, 0x00


	//----- nvinfo : EIATTR_MERCURY_ISA_VERSION
	.align		4
.L_29:
        /*0290*/ 	.byte	0x03, 0x5f
        /*0292*/ 	.short	0x0101


	//----- nvinfo : EIATTR_INT_WARP_WIDE_INSTR_OFFSETS
	.align		4
        /*0294*/ 	.byte	0x04, 0x31
        /*0296*/ 	.short	(.L_31 - .L_30)


	//   ....[0]....
.L_30:
        /*0298*/ 	.word	0x000004b0


	//   ....[1]....
        /*029c*/ 	.word	0x000004c0


	//   ....[2]....
        /*02a0*/ 	.word	0x00000530


	//   ....[3]....
        /*02a4*/ 	.word	0x00000540


	//   ....[4]....
        /*02a8*/ 	.word	0x00000550


	//   ....[5]....
        /*02ac*/ 	.word	0x00000570


	//   ....[6]....
        /*02b0*/ 	.word	0x000005d0


	//   ....[7]....
        /*02b4*/ 	.word	0x000005f0


	//----- nvinfo : EIATTR_COOP_GROUP_MASK_REGIDS
	.align		4
.L_31:
        /*02b8*/ 	.byte	0x04, 0x29
        /*02ba*/ 	.short	(.L_33 - .L_32)


	//   ....[0]....
.L_32:
        /*02bc*/ 	.word	0xffffffff


	//   ....[1]....
        /*02c0*/ 	.word	0xffffffff


	//   ....[2]....
        /*02c4*/ 	.word	0xffffffff


	//   ....[3]....
        /*02c8*/ 	.word	0xffffffff


	//   ....[4]....
        /*02cc*/ 	.word	0xffffffff


	//   ....[5]....
        /*02d0*/ 	.word	0xffffffff


	//   ....[6]....
        /*02d4*/ 	.word	0xffffffff


	//   ....[7]....
        /*02d8*/ 	.word	0xffffffff


	//   ....[8]....
        /*02dc*/ 	.word	0xffffffff


	//   ....[9]....
        /*02e0*/ 	.word	0xffffffff


	//   ....[10]....
        /*02e4*/ 	.word	0xffffffff


	//   ....[11]....
        /*02e8*/ 	.word	0xffffffff


	//   ....[12]....
        /*02ec*/ 	.word	0xffffffff


	//   ....[13]....
        /*02f0*/ 	.word	0xffffffff


	//   ....[14]....
        /*02f4*/ 	.word	0xffffffff


	//   ....[15]....
        /*02f8*/ 	.word	0xffffffff


	//   ....[16]....
        /*02fc*/ 	.word	0xffffffff


	//   ....[17]....
        /*0300*/ 	.word	0xffffffff


	//   ....[18]....
        /*0304*/ 	.word	0xffffffff


	//   ....[19]....
        /*0308*/ 	.word	0xffffffff


	//   ....[20]....
        /*030c*/ 	.word	0xffffffff


	//   ....[21]....
        /*0310*/ 	.word	0xffffffff


	//   ....[22]....
        /*0314*/ 	.word	0xffffffff


	//   ....[23]....
        /*0318*/ 	.word	0xffffffff


	//   ....[24]....
        /*031c*/ 	.word	0xffffffff


	//   ....[25]....
        /*0320*/ 	.word	0xffffffff


	//   ....[26]....
        /*0324*/ 	.word	0xffffffff


	//   ....[27]....
        /*0328*/ 	.word	0xffffffff


	//   ....[28]....
        /*032c*/ 	.word	0xffffffff


	//   ....[29]....
        /*0330*/ 	.word	0xffffffff


	//   ....[30]....
        /*0334*/ 	.word	0xffffffff


	//   ....[31]....
        /*0338*/ 	.word	0xffffffff


	//   ....[32]....
        /*033c*/ 	.word	0xffffffff


	//   ....[33]....
        /*0340*/ 	.word	0xffffffff


	//   ....[34]....
        /*0344*/ 	.word	0xffffffff


	//   ....[35]....
        /*0348*/ 	.word	0xffffffff


	//   ....[36]....
        /*034c*/ 	.word	0xffffffff


	//   ....[37]....
        /*0350*/ 	.word	0xffffffff


	//   ....[38]....
        /*0354*/ 	.word	0xffffffff


	//   ....[39]....
        /*0358*/ 	.word	0xffffffff


	//   ....[40]....
        /*035c*/ 	.word	0xffffffff


	//   ....[41]....
        /*0360*/ 	.word	0xffffffff


	//   ....[42]....
        /*0364*/ 	.word	0xffffffff


	//   ....[43]....
        /*0368*/ 	.word	0xffffffff


	//   ....[44]....
        /*036c*/ 	.word	0xffffffff


	//   ....[45]....
        /*0370*/ 	.word	0xffffffff


	//   ....[46]....
        /*0374*/ 	.word	0xffffffff


	//   ....[47]....
        /*0378*/ 	.word	0xffffffff


	//   ....[48]....
        /*037c*/ 	.word	0xffffffff


	//   ....[49]....
        /*0380*/ 	.word	0xffffffff


	//   ....[50]....
        /*0384*/ 	.word	0xffffffff


	//   ....[51]....
        /*0388*/ 	.word	0xffffffff


	//   ....[52]....
        /*038c*/ 	.word	0xffffffff


	//   ....[53]....
        /*0390*/ 	.word	0xffffffff


	//   ....[54]....
        /*0394*/ 	.word	0xffffffff


	//   ....[55]....
        /*0398*/ 	.word	0x0500000f


	//   ....[56]....
        /*039c*/ 	.word	0x0500000f


	//   ....[57]....
        /*03a0*/ 	.word	0x0500000f


	//   ....[58]....
        /*03a4*/ 	.word	0x0500000f


	//   ....[59]....
        /*03a8*/ 	.word	0x0500000f


	//   ....[60]....
        /*03ac*/ 	.word	0x0500000f


	//   ....[61]....
        /*03b0*/ 	.word	0x0500000f


	//   ....[62]....
        /*03b4*/ 	.word	0x0500000f


	//   ....[63]....
        /*03b8*/ 	.word	0x0500000f


	//   ....[64]....
        /*03bc*/ 	.word	0x0500000f


	//   ....[65]....
        /*03c0*/ 	.word	0x0500000f


	//   ....[66]....
        /*03c4*/ 	.word	0x0500000f


	//   ....[67]....
        /*03c8*/ 	.word	0x0500000f


	//   ....[68]....
        /*03cc*/ 	.word	0x0500000f


	//   ....[69]....
        /*03d0*/ 	.word	0x0500000f


	//   ....[70]....
        /*03d4*/ 	.word	0x0500000f


	//   ....[71]....
        /*03d8*/ 	.word	0x0500000f


	//----- nvinfo : EIATTR_COOP_GROUP_INSTR_OFFSETS
	.align		4
.L_33:
        /*03dc*/ 	.byte	0x04, 0x28
        /*03de*/ 	.short	(.L_35 - .L_34)


	//   ....[0]....
.L_34:
        /*03e0*/ 	.word	0x00000060


	//   ....[1]....
        /*03e4*/ 	.word	0x00000090


	//   ....[2]....
        /*03e8*/ 	.word	0x00000190


	//   ....[3]....
        /*03ec*/ 	.word	0x000003c0


	//   ....[4]....
        /*03f0*/ 	.word	0x00000400


	//   ....[5]....
        /*03f4*/ 	.word	0x00000440


	//   ....[6]....
        /*03f8*/ 	.word	0x000017a0


	//   ....[7]....
        /*03fc*/ 	.word	0x00002070


	//   ....[8]....
        /*0400*/ 	.word	0x000021a0


	//   ....[9]....
        /*0404*/ 	.word	0x00002230


	//   ....[10]....
        /*0408*/ 	.word	0x000022c0


	//   ....[11]....
        /*040c*/ 	.word	0x00002350


	//   ....[12]....
        /*0410*/ 	.word	0x000023e0


	//   ....[13]....
        /*0414*/ 	.word	0x00002470


	//   ....[14]....
        /*0418*/ 	.word	0x00002500


	//   ....[15]....
        /*041c*/ 	.word	0x00002890


	//   ....[16]....
        /*0420*/ 	.word	0x00002960


	//   ....[17]....
        /*0424*/ 	.word	0x000029f0


	//   ....[18]....
        /*0428*/ 	.word	0x00002a80


	//   ....[19]....
        /*042c*/ 	.word	0x00002b10


	//   ....[20]....
        /*0430*/ 	.word	0x00002ba0


	//   ....[21]....
        /*0434*/ 	.word	0x00002c30


	//   ....[22]....
        /*0438*/ 	.word	0x00002cc0


	//   ....[23]....
        /*043c*/ 	.word	0x000031b0


	//   ....[24]....
        /*0440*/ 	.word	0x00003240


	//   ....[25]....
        /*0444*/ 	.word	0x000032e0


	//   ....[26]....
        /*0448*/ 	.word	0x00003380


	//   ....[27]....
        /*044c*/ 	.word	0x00003410


	//   ....[28]....
        /*0450*/ 	.word	0x000034a0


	//   ....[29]....
        /*0454*/ 	.word	0x00003530


	//   ....[30]....
        /*0458*/ 	.word	0x000035c0


	//   ....[31]....
        /*045c*/ 	.word	0x00003ac0


	//   ....[32]....
        /*0460*/ 	.word	0x00003b50


	//   ....[33]....
        /*0464*/ 	.word	0x00003be0


	//   ....[34]....
        /*0468*/ 	.word	0x00003c70


	//   ....[35]....
        /*046c*/ 	.word	0x00003d00


	//   ....[36]....
        /*0470*/ 	.word	0x00003d90


	//   ....[37]....
        /*0474*/ 	.word	0x00003e60


	//   ....[38]....
        /*0478*/ 	.word	0x00003f00


	//   ....[39]....
        /*047c*/ 	.word	0x00004500


	//   ....[40]....
        /*0480*/ 	.word	0x00004610


	//   ....[41]....
        /*0484*/ 	.word	0x000046a0


	//   ....[42]....
        /*0488*/ 	.word	0x00004730


	//   ....[43]....
        /*048c*/ 	.word	0x000047c0


	//   ....[44]....
        /*0490*/ 	.word	0x00004850


	//   ....[45]....
        /*0494*/ 	.word	0x000048e0


	//   ....[46]....
        /*0498*/ 	.word	0x00004970


	//   ....[47]....
        /*049c*/ 	.word	0x00004dc0


	//   ....[48]....
        /*04a0*/ 	.word	0x00004e50


	//   ....[49]....
        /*04a4*/ 	.word	0x00004ee0


	//   ....[50]....
        /*04a8*/ 	.word	0x00004f70


	//   ....[51]....
        /*04ac*/ 	.word	0x00005000


	//   ....[52]....
        /*04b0*/ 	.word	0x00005090


	//   ....[53]....
        /*04b4*/ 	.word	0x00005120


	//   ....[54]....
        /*04b8*/ 	.word	0x000051c0


	//   ....[55]....
        /*04bc*/ 	.word	0x0000e8f0


	//   ....[56]....
        /*04c0*/ 	.word	0x0000ea70


	//   ....[57]....
        /*04c4*/ 	.word	0x0000eb40


	//   ....[58]....
        /*04c8*/ 	.word	0x0000ebf0


	//   ....[59]....
        /*04cc*/ 	.word	0x0000eca0


	//   ....[60]....
        /*04d0*/ 	.word	0x0000ed50


	//   ....[61]....
        /*04d4*/ 	.word	0x0000ee00


	//   ....[62]....
        /*04d8*/ 	.word	0x0000eeb0


	//   ....[63]....
        /*04dc*/ 	.word	0x0000ef60


	//   ....[64]....
        /*04e0*/ 	.word	0x0000f0f0


	//   ....[65]....
        /*04e4*/ 	.word	0x0000f1c0


	//   ....[66]....
        /*04e8*/ 	.word	0x0000f270


	//   ....[67]....
        /*04ec*/ 	.word	0x0000f320


	//   ....[68]....
        /*04f0*/ 	.word	0x0000f3d0


	//   ....[69]....
        /*04f4*/ 	.word	0x0000f480


	//   ....[70]....
        /*04f8*/ 	.word	0x0000f530


	//   ....[71]....
        /*04fc*/ 	.word	0x0000f5e0


	//----- nvinfo : EIATTR_REG_RECONFIG
	.align		4
.L_35:
        /*0500*/ 	.byte	0x01, 0x54
	.zero		2


	//----- nvinfo : EIATTR_SYSCALL_OFFSETS
	.align		4
        /*0504*/ 	.byte	0x04, 0x46
        /*0506*/ 	.short	(.L_37 - .L_36)


	//   ....[0]....
.L_36:
        /*0508*/ 	.word	0x000018d0


	//   ....[1]....
        /*050c*/ 	.word	0x00001a10


	//   ....[2]....
        /*0510*/ 	.word	0x00001b00


	//   ....[3]....
        /*0514*/ 	.word	0x0000c700


	//   ....[4]....
        /*0518*/ 	.word	0x0000c840


	//----- nvinfo : EIATTR_MBARRIER_INSTR_OFFSETS
	.align		4
.L_37:
        /*051c*/ 	.byte	0x04, 0x39
        /*051e*/ 	.short	(.L_39 - .L_38)


	//   ....[0]....
.L_38:
        /*0520*/ 	.word	0x00000310
        /*0524*/ 	.word	0x000000ff
        /*0528*/ 	.word	0x00000000
        /*052c*/ 	.short	0x0100
        /*052e*/ 	.byte	0x05
	.zero		1


	//   ....[1]....
        /*0530*/ 	.word	0x00000320
        /*0534*/ 	.word	0x000000ff
        /*0538*/ 	.word	0x00000028
        /*053c*/ 	.short	0x0100
        /*053e*/ 	.byte	0x05
	.zero		1


	//   ....[2]....
        /*0540*/ 	.word	0x00000330
        /*0544*/ 	.word	0x000000ff
        /*0548*/ 	.word	0x00000008
        /*054c*/ 	.short	0x0100
        /*054e*/ 	.byte	0x05
	.zero		1


	//   ....[3]....
        /*0550*/ 	.word	0x00000340
        /*0554*/ 	.word	0x000000ff
        /*0558*/ 	.word	0x00000030
        /*055c*/ 	.short	0x0100
        /*055e*/ 	.byte	0x05
	.zero		1


	//   ....[4]....
        /*0560*/ 	.word	0x00000350
        /*0564*/ 	.word	0x000000ff
        /*0568*/ 	.word	0x00000010
        /*056c*/ 	.short	0x0100
        /*056e*/ 	.byte	0x05
	.zero		1


	//   ....[5]....
        /*0570*/ 	.word	0x00000360
        /*0574*/ 	.word	0x000000ff
        /*0578*/ 	.word	0x00000038
        /*057c*/ 	.short	0x0100
        /*057e*/ 	.byte	0x05
	.zero		1


	//   ....[6]....
        /*0580*/ 	.word	0x00000370
        /*0584*/ 	.word	0x000000ff
        /*0588*/ 	.word	0x00000018
        /*058c*/ 	.short	0x0100
        /*058e*/ 	.byte	0x05
	.zero		1


	//   ....[7]....
        /*0590*/ 	.word	0x00000380
        /*0594*/ 	.word	0x000000ff
        /*0598*/ 	.word	0x00000040
        /*059c*/ 	.short	0x0100
        /*059e*/ 	.byte	0x05
	.zero		1


	//   ....[8]....
        /*05a0*/ 	.word	0x00000390
        /*05a4*/ 	.word	0x000000ff
        /*05a8*/ 	.word	0x00000020
        /*05ac*/ 	.short	0x0100
        /*05ae*/ 	.byte	0x05
	.zero		1


	//   ....[9]....
        /*05b0*/ 	.word	0x000003a0
        /*05b4*/ 	.word	0x000000ff
        /*05b8*/ 	.word	0x00000048
        /*05bc*/ 	.short	0x0100
        /*05be*/ 	.byte	0x05
	.zero		1


	//   ....[10]....
        /*05c0*/ 	.word	0x00000610
        /*05c4*/ 	.word	0x000000ff
        /*05c8*/ 	.word	0x00000080
        /*05cc*/ 	.short	0x0100
        /*05ce*/ 	.byte	0x05
	.zero		1


	//   ....[11]....
        /*05d0*/ 	.word	0x00000620
        /*05d4*/ 	.word	0x000000ff
        /*05d8*/ 	.word	0x00000088
        /*05dc*/ 	.short	0x0100
        /*05de*/ 	.byte	0x05
	.zero		1


	//   ....[12]....
        /*05e0*/ 	.word	0x00000680
        /*05e4*/ 	.word	0x000000ff
        /*05e8*/ 	.word	0x00000060
        /*05ec*/ 	.short	0x0100
        /*05ee*/ 	.byte	0x0a
	.zero		1


	//   ....[13]....
        /*05f0*/ 	.word	0x000006b0
        /*05f4*/ 	.word	0x000000ff
        /*05f8*/ 	.word	0x00000068
        /*05fc*/ 	.short	0x0100
        /*05fe*/ 	.byte	0x0a
	.zero		1


	//   ....[14]....
        /*0600*/ 	.word	0x000006c0
        /*0604*/ 	.word	0x000000ff
        /*0608*/ 	.word	0x00000070
        /*060c*/ 	.short	0x0100
        /*060e*/ 	.byte	0x0a
	.zero		1


	//   ....[15]....
        /*0610*/ 	.word	0x000006d0
        /*0614*/ 	.word	0x000000ff
        /*0618*/ 	.word	0x00000078
        /*061c*/ 	.short	0x0100
        /*061e*/ 	.byte	0x0a
	.zero		1


	//   ....[16]....
        /*0620*/ 	.word	0x00001760
        /*0624*/ 	.word	0x00000017
        /*0628*/ 	.word	0x00000000
        /*062c*/ 	.short	0x010a
        /*062e*/ 	.byte	0x2a
	.zero		1


	//   ....[17]....
        /*0630*/ 	.word	0x00001c00
        /*0634*/ 	.word	0x00000003
        /*0638*/ 	.word	0x00000000
        /*063c*/ 	.short	0x010a
        /*063e*/ 	.byte	0x3f
	.zero		1


	//   ....[18]....
        /*0640*/ 	.word	0x00001c40
        /*0644*/ 	.word	0x00000003
        /*0648*/ 	.word	0x00000000
        /*064c*/ 	.short	0x010a
        /*064e*/ 	.byte	0x3f
	.zero		1


	//   ....[19]....
        /*0650*/ 	.word	0x00001f40
        /*0654*/ 	.word	0x000000b5
        /*0658*/ 	.word	0x00000000
        /*065c*/ 	.short	0x010a
        /*065e*/ 	.byte	0x3f
	.zero		1


	//   ....[20]....
        /*0660*/ 	.word	0x00003000
        /*0664*/ 	.word	0x000000b5
        /*0668*/ 	.word	0x00000000
        /*066c*/ 	.short	0x010a
        /*066e*/ 	.byte	0x3f
	.zero		1


	//   ....[21]....
        /*0670*/ 	.word	0x00003860
        /*0674*/ 	.word	0x00000003
        /*0678*/ 	.word	0x00000000
        /*067c*/ 	.short	0x010a
        /*067e*/ 	.byte	0x3f
	.zero		1


	//   ....[22]....
        /*0680*/ 	.word	0x00004100
        /*0684*/ 	.word	0x000000ff
        /*0688*/ 	.word	0x00000000
        /*068c*/ 	.short	0x0101
        /*068e*/ 	.byte	0x06
	.zero		1


	//   ....[23]....
        /*0690*/ 	.word	0x00004390
        /*0694*/ 	.word	0x00000003
        /*0698*/ 	.word	0x00000000
        /*069c*/ 	.short	0x010a
        /*069e*/ 	.byte	0x3f
	.zero		1


	//   ....[24]....
        /*06a0*/ 	.word	0x000053c0
        /*06a4*/ 	.word	0x000000ff
        /*06a8*/ 	.word	0x00000000
        /*06ac*/ 	.short	0x0101
        /*06ae*/ 	.byte	0x04
	.zero		1


	//   ....[25]....
        /*06b0*/ 	.word	0x00005520
        /*06b4*/ 	.word	0x00000000
        /*06b8*/ 	.word	0x00000000
        /*06bc*/ 	.short	0x0101
        /*06be*/ 	.byte	0x2c
	.zero		1


	//   ....[26]....
        /*06c0*/ 	.word	0x000055e0
        /*06c4*/ 	.word	0x000000ff
        /*06c8*/ 	.word	0x00000000
        /*06cc*/ 	.short	0x0101
        /*06ce*/ 	.byte	0x06
	.zero		1


	//   ....[27]....
        /*06d0*/ 	.word	0x000056a0
        /*06d4*/ 	.word	0x00000017
        /*06d8*/ 	.word	0x00000010
        /*06dc*/ 	.short	0x010a
        /*06de*/ 	.byte	0x2a
	.zero		1


	//   ....[28]....
        /*06e0*/ 	.word	0x0000bc10
        /*06e4*/ 	.word	0x00000003
        /*06e8*/ 	.word	0x00000000
        /*06ec*/ 	.short	0x0101
        /*06ee*/ 	.byte	0x2c
	.zero		1


	//   ....[29]....
        /*06f0*/ 	.word	0x0000cc30
        /*06f4*/ 	.word	0x00000024
        /*06f8*/ 	.word	0x00000028
        /*06fc*/ 	.short	0x010a
        /*06fe*/ 	.byte	0x3f
	.zero		1


	//   ....[30]....
        /*0700*/ 	.word	0x0000dde0
        /*0704*/ 	.word	0x00000000
        /*0708*/ 	.word	0x00000088
        /*070c*/ 	.short	0x0101
        /*070e*/ 	.byte	0x3f
	.zero		1


	//   ....[31]....
        /*0710*/ 	.word	0x0000e5d0
        /*0714*/ 	.word	0x00000007
        /*0718*/ 	.word	0x00000000
        /*071c*/ 	.short	0x010a
        /*071e*/ 	.byte	0x3f
	.zero		1


	//   ....[32]....
        /*0720*/ 	.word	0x0000e640
        /*0724*/ 	.word	0x00000008
        /*0728*/ 	.word	0x00000000
        /*072c*/ 	.short	0x010a
        /*072e*/ 	.byte	0x3f
	.zero		1


	//   ....[33]....
        /*0730*/ 	.word	0x0000e6d0
        /*0734*/ 	.word	0x00000009
        /*0738*/ 	.word	0x00000000
        /*073c*/ 	.short	0x010a
        /*073e*/ 	.byte	0x3f
	.zero		1


	//   ....[34]....
        /*0740*/ 	.word	0x0000e760
        /*0744*/ 	.word	0x00000006
        /*0748*/ 	.word	0x00000000
        /*074c*/ 	.short	0x010a
        /*074e*/ 	.byte	0x3f
	.zero		1


	//   ....[35]....
        /*0750*/ 	.word	0x0000e7f0
        /*0754*/ 	.word	0x00000003
        /*0758*/ 	.word	0x00000000
        /*075c*/ 	.short	0x010a
        /*075e*/ 	.byte	0x3f
	.zero		1


	//   ....[36]....
        /*0760*/ 	.word	0x0000e860
        /*0764*/ 	.word	0x00000003
        /*0768*/ 	.word	0x00000000
        /*076c*/ 	.short	0x010a
        /*076e*/ 	.byte	0x3f
	.zero		1


	//   ....[37]....
        /*0770*/ 	.word	0x0000e920
        /*0774*/ 	.word	0x00000003
        /*0778*/ 	.word	0x00000000
        /*077c*/ 	.short	0x010a
        /*077e*/ 	.byte	0x3f
	.zero		1


	//   ....[38]....
        /*0780*/ 	.word	0x0000ef90
        /*0784*/ 	.word	0x000000b5
        /*0788*/ 	.word	0x00000000
        /*078c*/ 	.short	0x010a
        /*078e*/ 	.byte	0x3f
	.zero		1


	//   ....[39]....
        /*0790*/ 	.word	0x0000efe0
        /*0794*/ 	.word	0x00000003
        /*0798*/ 	.word	0x00000000
        /*079c*/ 	.short	0x010a
        /*079e*/ 	.byte	0x3f
	.zero		1


	//   ....[40]....
        /*07a0*/ 	.word	0x0000f620
        /*07a4*/ 	.word	0x00000003
        /*07a8*/ 	.word	0x00000010
        /*07ac*/ 	.short	0x010a
        /*07ae*/ 	.byte	0x3f
	.zero		1


	//   ....[41]....
        /*07b0*/ 	.word	0x0000f6f0
        /*07b4*/ 	.word	0x00000024
        /*07b8*/ 	.word	0x00000028
        /*07bc*/ 	.short	0x010a
        /*07be*/ 	.byte	0x3f
	.zero		1


	//   ....[42]....
        /*07c0*/ 	.word	0x0000f7c0
        /*07c4*/ 	.word	0x00000007
        /*07c8*/ 	.word	0x00000000
        /*07cc*/ 	.short	0x010a
        /*07ce*/ 	.byte	0x3f
	.zero		1


	//   ....[43]....
        /*07d0*/ 	.word	0x0000f810
        /*07d4*/ 	.word	0x00000008
        /*07d8*/ 	.word	0x00000000
        /*07dc*/ 	.short	0x010a
        /*07de*/ 	.byte	0x3f
	.zero		1


	//   ....[44]....
        /*07e0*/ 	.word	0x0000f860
        /*07e4*/ 	.word	0x00000009
        /*07e8*/ 	.word	0x00000000
        /*07ec*/ 	.short	0x010a
        /*07ee*/ 	.byte	0x3f
	.zero		1


	//   ....[45]....
        /*07f0*/ 	.word	0x0000f8b0
        /*07f4*/ 	.word	0x00000006
        /*07f8*/ 	.word	0x00000000
        /*07fc*/ 	.short	0x010a
        /*07fe*/ 	.byte	0x3f
	.zero		1


	//----- nvinfo : EIATTR_NUM_MBARRIERS
	.align		4
.L_39:
        /*0800*/ 	.byte	0x03, 0x38
        /*0802*/ 	.short	0x0010


	//----- nvinfo : EIATTR_EXIT_INSTR_OFFSETS
	.align		4
        /*0804*/ 	.byte	0x04, 0x1c
        /*0806*/ 	.short	(.L_41 - .L_40)


	//   ....[0]....
.L_40:
        /*0808*/ 	.word	0x000012b0


	//   ....[1]....
        /*080c*/ 	.word	0x00001310


	//   ....[2]....
        /*0810*/ 	.word	0x0000c2e0


	//   ....[3]....
        /*0814*/ 	.word	0x0000c310


	//   ....[4]....
        /*0818*/ 	.word	0x0000e840


	//----- nvinfo : EIATTR_MAX_THREADS
	.align		4
.L_41:
        /*081c*/ 	.byte	0x04, 0x05
        /*081e*/ 	.short	(.L_43 - .L_42)
.L_42:
        /*0820*/ 	.word	0x00000180
        /*0824*/ 	.word	0x00000001
        /*0828*/ 	.word	0x00000001


	//----- nvinfo : EIATTR_CRS_STACK_SIZE
	.align		4
.L_43:
        /*082c*/ 	.byte	0x04, 0x1e
        /*082e*/ 	.short	(.L_45 - .L_44)
.L_44:
        /*0830*/ 	.word	0x00000000


	//----- nvinfo : EIATTR_CBANK_PARAM_SIZE
	.align		4
.L_45:
        /*0834*/ 	.byte	0x03, 0x19
        /*0836*/ 	.short	0x0470


	//----- nvinfo : EIATTR_PARAM_CBANK
	.align		4
        /*0838*/ 	.byte	0x04, 0x0a
        /*083a*/ 	.short	(.L_47 - .L_46)
	.align		4
.L_46:
        /*083c*/ 	.word	index@(.nv.constant0._ZN7cutlass13device_kernelINS_4gemm6kernel13GemmUniversalIN4cute5tupleIJiiiiEEENS1_10collective13CollectiveMmaINS1_39MainloopSm90TmaGmmaRmemAWarpSpecializedILi5ENS5_IJNS4_1CILi1EEESB_SB_EEENS1_32KernelTmaWarpSpecializedPingpongEEENS5_IJNSA_ILi64EEENSA_ILi256EEENSA_ILi32EEEEEEfNS5_IJSB_llEEEfSJ_NS4_8TiledMMAINS4_8MMA_AtomIJNS4_4SM904GMMA30MMA_64x256x8_F32TF32TF32_RS_TNILNSN_7ScaleInE1ELSP_1EEEEEENS4_6LayoutISC_NS5_IJNSA_ILi0EEEST_ST_EEEEENS5_IJNS4_10UnderscoreESW_SW_EEEEENS4_13SM90_TMA_LOADENS4_14ComposedLayoutINS4_7SwizzleILi1ELi4ELi3EEENS4_18smem_ptr_flag_bitsILi32EEENSS_INS5_IJNSA_ILi8EEES15_EEENS5_IJSB_S15_EEEEEEENS4_9Copy_AtomIJNS4_39AutoVectorizingCopyWithAssumedAlignmentILi128EEEfEEENS4_8identityESZ_S19_vS1E_EENS_8epilogue10collective6detail29Sm90TmaWarpSpecializedAdapterINS1H_15DefaultEpilogueIfNS5_IJlSB_lEEES1L_NS1G_6thread17LinearCombinationIfLi1EffLNS1M_9ScaleType4KindE0ELNS_15FloatRoundStyleE2EfEENS1_15EpilogueDefaultEEEEEvvEEEEvNT_6ParamsE)
        /*0840*/ 	.short	0x0210
        /*0842*/ 	.short	0x0470


	//----- nvinfo : EIATTR_SW_WAR
	.align		4
.L_47:
        /*0844*/ 	.byte	0x04, 0x36
        /*0846*/ 	.short	(.L_49 - .L_48)
.L_48:
        /*0848*/ 	.word	0x00000008
.L_49:


//--------------------- .nv.callgraph             --------------------------
	.section	.nv.callgraph,"",@"SHT_CUDA_CALLGRAPH"
	.align	4
	.sectionentsize	8
	.align		4
        /*0000*/ 	.word	0x00000000
	.align		4
        /*0004*/ 	.word	0xffffffff
	.align		4
        /*0008*/ 	.word	index@(_ZN7cutlass13device_kernelINS_4gemm6kernel13GemmUniversalIN4cute5tupleIJiiiiEEENS1_10collective13CollectiveMmaINS1_39MainloopSm90TmaGmmaRmemAWarpSpecializedILi5ENS5_IJNS4_1CILi1EEESB_SB_EEENS1_32KernelTmaWarpSpecializedPingpongEEENS5_IJNSA_ILi64EEENSA_ILi256EEENSA_ILi32EEEEEEfNS5_IJSB_llEEEfSJ_NS4_8TiledMMAINS4_8MMA_AtomIJNS4_4SM904GMMA30MMA_64x256x8_F32TF32TF32_RS_TNILNSN_7ScaleInE1ELSP_1EEEEEENS4_6LayoutISC_NS5_IJNSA_ILi0EEEST_ST_EEEEENS5_IJNS4_10UnderscoreESW_SW_EEEEENS4_13SM90_TMA_LOADENS4_14ComposedLayoutINS4_7SwizzleILi1ELi4ELi3EEENS4_18smem_ptr_flag_bitsILi32EEENSS_INS5_IJNSA_ILi8EEES15_EEENS5_IJSB_S15_EEEEEEENS4_9Copy_AtomIJNS4_39AutoVectorizingCopyWithAssumedAlignmentILi128EEEfEEENS4_8identityESZ_S19_vS1E_EENS_8epilogue10collective6detail29Sm90TmaWarpSpecializedAdapterINS1H_15DefaultEpilogueIfNS5_IJlSB_lEEES1L_NS1G_6thread17LinearCombinationIfLi1EffLNS1M_9ScaleType4KindE0ELNS_15FloatRoundStyleE2EfEENS1_15EpilogueDefaultEEEEEvvEEEEvNT_6ParamsE)
	.align		4
        /*000c*/ 	.word	index@(__assertfail)
	.align		4
        /*0010*/ 	.word	0x00000000
	.align		4
        /*0014*/ 	.word	0xfffffffe
	.align		4
        /*0018*/ 	.word	0x00000000
	.align		4
        /*001c*/ 	.word	0xfffffffd
	.align		4
        /*0020*/ 	.word	0x00000000
	.align		4
        /*0024*/ 	.word	0xfffffffc


//--------------------- .nv.constant4             --------------------------
	.section	.nv.constant4,"a",@progbits
	.align	8
	.align		8
.nv.constant4:
        /*0000*/ 	.dword	__assertfail
	.align		8
        /*0008*/ 	.dword	__unnamed_1
	.align		8
        /*0010*/ 	.dword	__unnamed_2
	.align		8
        /*0018*/ 	.dword	__unnamed_3
	.align		8
        /*0020*/ 	.dword	_ZN40_INTERNAL_1114981e_4_k_cu_3d814c3a_342464cuda3std3__45__cpo5beginE
	.align		8
        /*0028*/ 	.dword	_ZN40_INTERNAL_1114981e_4_k_cu_3d814c3a_342464cuda3std3__45__cpo3endE
	.align		8
        /*0030*/ 	.dword	_ZN40_INTERNAL_1114981e_4_k_cu_3d814c3a_342464cuda3std3__45__cpo6cbeginE
	.align		8
        /*0038*/ 	.dword	_ZN40_INTERNAL_1114981e_4_k_cu_3d814c3a_342464cuda3std3__45__cpo4cendE
	.align		8
        /*0040*/ 	.dword	_ZN40_INTERNAL_1114981e_4_k_cu_3d814c3a_342464cuda3std3__442_GLOBAL__N__1114981e_4_k_cu_3d814c3a_342466ignoreE
	.align		8
        /*0048*/ 	.dword	_ZN40_INTERNAL_1114981e_4_k_cu_3d814c3a_342464cuda3std3__419piecewise_constructE
	.align		8
        /*0050*/ 	.dword	_ZN40_INTERNAL_1114981e_4_k_cu_3d814c3a_342464cuda3std3__48in_placeE
	.align		8
        /*0058*/ 	.dword	_ZN40_INTERNAL_1114981e_4_k_cu_3d814c3a_342464cuda3std6ranges3__45__cpo4swapE
	.align		8
        /*0060*/ 	.dword	_ZN40_INTERNAL_1114981e_4_k_cu_3d814c3a_342464cuda3std6ranges3__45__cpo9iter_moveE
	.align		8
        /*0068*/ 	.dword	_ZN40_INTERNAL_1114981e_4_k_cu_3d814c3a_342464cute7productE
	.align		8
        /*0070*/ 	.dword	_ZN40_INTERNAL_1114981e_4_k_cu_3d814c3a_342464cute1_E
	.align		8
        /*0078*/ 	.dword	$str$24
	.align		8
        /*0080*/ 	.dword	$str$25


//--------------------- .text._ZN7cutlass13device_kernelINS_4gemm6kernel13GemmUniversalIN4cute5tupleIJiiiiEEENS1_10collective13CollectiveMmaINS1_39MainloopSm90TmaGmmaRmemAWarpSpecializedILi5ENS5_IJNS4_1CILi1EEESB_SB_EEENS1_32KernelTmaWarpSpecializedPingpongEEENS5_IJNSA_ILi64EEENSA_ILi256EEENSA_ILi32EEEEEEfNS5_IJSB_llEEEfSJ_NS4_8TiledMMAINS4_8MMA_AtomIJNS4_4SM904GMMA30MMA_64x256x8_F32TF32TF32_RS_TNILNSN_7ScaleInE1ELSP_1EEEEEENS4_6LayoutISC_NS5_IJNSA_ILi0EEEST_ST_EEEEENS5_IJNS4_10UnderscoreESW_SW_EEEEENS4_13SM90_TMA_LOADENS4_14ComposedLayoutINS4_7SwizzleILi1ELi4ELi3EEENS4_18smem_ptr_flag_bitsILi32EEENSS_INS5_IJNSA_ILi8EEES15_EEENS5_IJSB_S15_EEEEEEENS4_9Copy_AtomIJNS4_39AutoVectorizingCopyWithAssumedAlignmentILi128EEEfEEENS4_8identityESZ_S19_vS1E_EENS_8epilogue10collective6detail29Sm90TmaWarpSpecializedAdapterINS1H_15DefaultEpilogueIfNS5_IJlSB_lEEES1L_NS1G_6thread17LinearCombinationIfLi1EffLNS1M_9ScaleType4KindE0ELNS_15FloatRoundStyleE2EfEENS1_15EpilogueDefaultEEEEEvvEEEEvNT_6ParamsE --------------------------
	.section	.text._ZN7cutlass13device_kernelINS_4gemm6kernel13GemmUniversalIN4cute5tupleIJiiiiEEENS1_10collective13CollectiveMmaINS1_39MainloopSm90TmaGmmaRmemAWarpSpecializedILi5ENS5_IJNS4_1CILi1EEESB_SB_EEENS1_32KernelTmaWarpSpecializedPingpongEEENS5_IJNSA_ILi64EEENSA_ILi256EEENSA_ILi32EEEEEEfNS5_IJSB_llEEEfSJ_NS4_8TiledMMAINS4_8MMA_AtomIJNS4_4SM904GMMA30MMA_64x256x8_F32TF32TF32_RS_TNILNSN_7ScaleInE1ELSP_1EEEEEENS4_6LayoutISC_NS5_IJNSA_ILi0EEEST_ST_EEEEENS5_IJNS4_10UnderscoreESW_SW_EEEEENS4_13SM90_TMA_LOADENS4_14ComposedLayoutINS4_7SwizzleILi1ELi4ELi3EEENS4_18smem_ptr_flag_bitsILi32EEENSS_INS5_IJNSA_ILi8EEES15_EEENS5_IJSB_S15_EEEEEEENS4_9Copy_AtomIJNS4_39AutoVectorizingCopyWithAssumedAlignmentILi128EEEfEEENS4_8identityESZ_S19_vS1E_EENS_8epilogue10collective6detail29Sm90TmaWarpSpecializedAdapterINS1H_15DefaultEpilogueIfNS5_IJlSB_lEEES1L_NS1G_6thread17LinearCombinationIfLi1EffLNS1M_9ScaleType4KindE0ELNS_15FloatRoundStyleE2EfEENS1_15EpilogueDefaultEEEEEvvEEEEvNT_6ParamsE,"ax",@progbits
	.align	128
.text._ZN7cutlass13device_kernelINS_4gemm6kernel13GemmUniversalIN4cute5tupleIJiiiiEEENS1_10collective13CollectiveMmaINS1_39MainloopSm90TmaGmmaRmemAWarpSpecializedILi5ENS5_IJNS4_1CILi1EEESB_SB_EEENS1_32KernelTmaWarpSpecializedPingpongEEENS5_IJNSA_ILi64EEENSA_ILi256EEENSA_ILi32EEEEEEfNS5_IJSB_llEEEfSJ_NS4_8TiledMMAINS4_8MMA_AtomIJNS4_4SM904GMMA30MMA_64x256x8_F32TF32TF32_RS_TNILNSN_7ScaleInE1ELSP_1EEEEEENS4_6LayoutISC_NS5_IJNSA_ILi0EEEST_ST_EEEEENS5_IJNS4_10UnderscoreESW_SW_EEEEENS4_13SM90_TMA_LOADENS4_14ComposedLayoutINS4_7SwizzleILi1ELi4ELi3EEENS4_18smem_ptr_flag_bitsILi32EEENSS_INS5_IJNSA_ILi8EEES15_EEENS5_IJSB_S15_EEEEEEENS4_9Copy_AtomIJNS4_39AutoVectorizingCopyWithAssumedAlignmentILi128EEEfEEENS4_8identityESZ_S19_vS1E_EENS_8epilogue10collective6detail29Sm90TmaWarpSpecializedAdapterINS1H_15DefaultEpilogueIfNS5_IJlSB_lEEES1L_NS1G_6thread17LinearCombinationIfLi1EffLNS1M_9ScaleType4KindE0ELNS_15FloatRoundStyleE2EfEENS1_15EpilogueDefaultEEEEEvvEEEEvNT_6ParamsE:
        .type           _ZN7cutlass13device_kernelINS_4gemm6kernel13GemmUniversalIN4cute5tupleIJiiiiEEENS1_10collective13CollectiveMmaINS1_39MainloopSm90TmaGmmaRmemAWarpSpecializedILi5ENS5_IJNS4_1CILi1EEESB_SB_EEENS1_32KernelTmaWarpSpecializedPingpongEEENS5_IJNSA_ILi64EEENSA_ILi256EEENSA_ILi32EEEEEEfNS5_IJSB_llEEEfSJ_NS4_8TiledMMAINS4_8MMA_AtomIJNS4_4SM904GMMA30MMA_64x256x8_F32TF32TF32_RS_TNILNSN_7ScaleInE1ELSP_1EEEEEENS4_6LayoutISC_NS5_IJNSA_ILi0EEEST_ST_EEEEENS5_IJNS4_10UnderscoreESW_SW_EEEEENS4_13SM90_TMA_LOADENS4_14ComposedLayoutINS4_7SwizzleILi1ELi4ELi3EEENS4_18smem_ptr_flag_bitsILi32EEENSS_INS5_IJNSA_ILi8EEES15_EEENS5_IJSB_S15_EEEEEEENS4_9Copy_AtomIJNS4_39AutoVectorizingCopyWithAssumedAlignmentILi128EEEfEEENS4_8identityESZ_S19_vS1E_EENS_8epilogue10collective6detail29Sm90TmaWarpSpecializedAdapterINS1H_15DefaultEpilogueIfNS5_IJlSB_lEEES1L_NS1G_6thread17LinearCombinationIfLi1EffLNS1M_9ScaleType4KindE0ELNS_15FloatRoundStyleE2EfEENS1_15EpilogueDefaultEEEEEvvEEEEvNT_6ParamsE,@function
        .size           _ZN7cutlass13device_kernelINS_4gemm6kernel13GemmUniversalIN4cute5tupleIJiiiiEEENS1_10collective13CollectiveMmaINS1_39MainloopSm90TmaGmmaRmemAWarpSpecializedILi5ENS5_IJNS4_1CILi1EEESB_SB_EEENS1_32KernelTmaWarpSpecializedPingpongEEENS5_IJNSA_ILi64EEENSA_ILi256EEENSA_ILi32EEEEEEfNS5_IJSB_llEEEfSJ_NS4_8TiledMMAINS4_8MMA_AtomIJNS4_4SM904GMMA30MMA_64x256x8_F32TF32TF32_RS_TNILNSN_7ScaleInE1ELSP_1EEEEEENS4_6LayoutISC_NS5_IJNSA_ILi0EEEST_ST_EEEEENS5_IJNS4_10UnderscoreESW_SW_EEEEENS4_13SM90_TMA_LOADENS4_14ComposedLayoutINS4_7SwizzleILi1ELi4ELi3EEENS4_18smem_ptr_flag_bitsILi32EEENSS_INS5_IJNSA_ILi8EEES15_EEENS5_IJSB_S15_EEEEEEENS4_9Copy_AtomIJNS4_39AutoVectorizingCopyWithAssumedAlignmentILi128EEEfEEENS4_8identityESZ_S19_vS1E_EENS_8epilogue10collective6detail29Sm90TmaWarpSpecializedAdapterINS1H_15DefaultEpilogueIfNS5_IJlSB_lEEES1L_NS1G_6thread17LinearCombinationIfLi1EffLNS1M_9ScaleType4KindE0ELNS_15FloatRoundStyleE2EfEENS1_15EpilogueDefaultEEEEEvvEEEEvNT_6ParamsE,(.L_x_364 - _ZN7cutlass13device_kernelINS_4gemm6kernel13GemmUniversalIN4cute5tupleIJiiiiEEENS1_10collective13CollectiveMmaINS1_39MainloopSm90TmaGmmaRmemAWarpSpecializedILi5ENS5_IJNS4_1CILi1EEESB_SB_EEENS1_32KernelTmaWarpSpecializedPingpongEEENS5_IJNSA_ILi64EEENSA_ILi256EEENSA_ILi32EEEEEEfNS5_IJSB_llEEEfSJ_NS4_8TiledMMAINS4_8MMA_AtomIJNS4_4SM904GMMA30MMA_64x256x8_F32TF32TF32_RS_TNILNSN_7ScaleInE1ELSP_1EEEEEENS4_6LayoutISC_NS5_IJNSA_ILi0EEEST_ST_EEEEENS5_IJNS4_10UnderscoreESW_SW_EEEEENS4_13SM90_TMA_LOADENS4_14ComposedLayoutINS4_7SwizzleILi1ELi4ELi3EEENS4_18smem_ptr_flag_bitsILi32EEENSS_INS5_IJNSA_ILi8EEES15_EEENS5_IJSB_S15_EEEEEEENS4_9Copy_AtomIJNS4_39AutoVectorizingCopyWithAssumedAlignmentILi128EEEfEEENS4_8identityESZ_S19_vS1E_EENS_8epilogue10collective6detail29Sm90TmaWarpSpecializedAdapterINS1H_15DefaultEpilogueIfNS5_IJlSB_lEEES1L_NS1G_6thread17LinearCombinationIfLi1EffLNS1M_9ScaleType4KindE0ELNS_15FloatRoundStyleE2EfEENS1_15EpilogueDefaultEEEEEvvEEEEvNT_6ParamsE)
        .other          _ZN7cutlass13device_kernelINS_4gemm6kernel13GemmUniversalIN4cute5tupleIJiiiiEEENS1_10collective13CollectiveMmaINS1_39MainloopSm90TmaGmmaRmemAWarpSpecializedILi5ENS5_IJNS4_1CILi1EEESB_SB_EEENS1_32KernelTmaWarpSpecializedPingpongEEENS5_IJNSA_ILi64EEENSA_ILi256EEENSA_ILi32EEEEEEfNS5_IJSB_llEEEfSJ_NS4_8TiledMMAINS4_8MMA_AtomIJNS4_4SM904GMMA30MMA_64x256x8_F32TF32TF32_RS_TNILNSN_7ScaleInE1ELSP_1EEEEEENS4_6LayoutISC_NS5_IJNSA_ILi0EEEST_ST_EEEEENS5_IJNS4_10UnderscoreESW_SW_EEEEENS4_13SM90_TMA_LOADENS4_14ComposedLayoutINS4_7SwizzleILi1ELi4ELi3EEENS4_18smem_ptr_flag_bitsILi32EEENSS_INS5_IJNSA_ILi8EEES15_EEENS5_IJSB_S15_EEEEEEENS4_9Copy_AtomIJNS4_39AutoVectorizingCopyWithAssumedAlignmentILi128EEEfEEENS4_8identityESZ_S19_vS1E_EENS_8epilogue10collective6detail29Sm90TmaWarpSpecializedAdapterINS1H_15DefaultEpilogueIfNS5_IJlSB_lEEES1L_NS1G_6thread17LinearCombinationIfLi1EffLNS1M_9ScaleType4KindE0ELNS_15FloatRoundStyleE2EfEENS1_15EpilogueDefaultEEEEEvvEEEEvNT_6ParamsE,@"STO_CUDA_ENTRY STV_DEFAULT"
_ZN7cutlass13device_kernelINS_4gemm6kernel13GemmUniversalIN4cute5tupleIJiiiiEEENS1_10collective13CollectiveMmaINS1_39MainloopSm90TmaGmmaRmemAWarpSpecializedILi5ENS5_IJNS4_1CILi1EEESB_SB_EEENS1_32KernelTmaWarpSpecializedPingpongEEENS5_IJNSA_ILi64EEENSA_ILi256EEENSA_ILi32EEEEEEfNS5_IJSB_llEEEfSJ_NS4_8TiledMMAINS4_8MMA_AtomIJNS4_4SM904GMMA30MMA_64x256x8_F32TF32TF32_RS_TNILNSN_7ScaleInE1ELSP_1EEEEEENS4_6LayoutISC_NS5_IJNSA_ILi0EEEST_ST_EEEEENS5_IJNS4_10UnderscoreESW_SW_EEEEENS4_13SM90_TMA_LOADENS4_14ComposedLayoutINS4_7SwizzleILi1ELi4ELi3EEENS4_18smem_ptr_flag_bitsILi32EEENSS_INS5_IJNSA_ILi8EEES15_EEENS5_IJSB_S15_EEEEEEENS4_9Copy_AtomIJNS4_39AutoVectorizingCopyWithAssumedAlignmentILi128EEEfEEENS4_8identityESZ_S19_vS1E_EENS_8epilogue10collective6detail29Sm90TmaWarpSpecializedAdapterINS1H_15DefaultEpilogueIfNS5_IJlSB_lEEES1L_NS1G_6thread17LinearCombinationIfLi1EffLNS1M_9ScaleType4KindE0ELNS_15FloatRoundStyleE2EfEENS1_15EpilogueDefaultEEEEEvvEEEEvNT_6ParamsE:
[----:B------:R-:W0:Y:S02]  /*0000*/  LDC R1, c[0x0][0x28] ;  /* 0x00000a00ff017b82 */ /* 0x000e240000000800 */
[----:B0-----:R-:W-:Y:S01]  /*0010*/  VIADD R1, R1, 0xffffffa0 ;  /* 0xffffffa001017836 */ /* 0x001fe20000000000 */
[----:B------:R-:W0:Y:S01]  /*0020*/  S2R R0, SR_TID.X ;  /* 0x0000000000007919 */ /* 0x000e220000002100 */
[----:B------:R-:W-:Y:S01]  /*0030*/  ELECT P0, URZ, PT ;  /* 0x00000000003f782f */ /* 0x000fe20003800000 */
[----:B------:R-:W-:Y:S01]  /*0040*/  BSSY B0, `(.L_x_0) ;  /* 0x0000014000007945 */ /* 0x000fe20003800000 */
[----:B0-----:R-:W-:-:S05]  /*0050*/  SHF.R.U32.HI R2, RZ, 0x5, R0 ;  /* 0x00000005ff027819 */ /* 0x001fca0000011600 */
[----:B------:R-:W0:Y:S02]  /*0060*/  SHFL.IDX PT, R3, R2, RZ, 0x1f ;  /* 0x00001fff02037589 */ /* 0x000e2400000e0000 */
[----:B0-----:R-:W-:Y:S02]  /*0070*/  R2UR UR4, R3 ;  /* 0x00000000030472ca */ /* 0x001fe400000e0000 */
[----:B------:R-:W-:-:S05]  /*0080*/  SHF.R.U32.HI R3, RZ, 0x7, R0 ;  /* 0x00000007ff037819 */ /* 0x000fca0000011600 */
[----:B------:R0:W1:Y:S06]  /*0090*/  SHFL.IDX PT, R4, R3, RZ, 0x1f ;  /* 0x00001fff03047589 */ /* 0x00006c00000e0000 */
[----:B------:R-:W-:Y:S02]  /*00a0*/  USHF.R.S32.HI UR5, URZ, 0x1f, UR4 ;  /* 0x0000001f3f057899 */ /* 0x000fe40008011404 */
[----:B------:R-:W-:Y:S02]  /*00b0*/  ISETP.NE.OR P0, PT, RZ, UR4, !P0 ;  /* 0x00000004ff007c0c */ /* 0x000fe4000c705670 */
[----:B------:R-:W-:-:S04]  /*00c0*/  ULEA.HI UR5, UR5, UR4, URZ, 0x2 ;  /* 0x0000000405057291 */ /* 0x000fc8000f8f103f */
[----:B------:R-:W-:-:S04]  /*00d0*/  ULOP3.LUT UR5, UR5, 0xfffffffc, URZ, 0xc0, !UPT ;  /* 0xfffffffc05057892 */ /* 0x000fc8000f8ec03f */
[----:B------:R-:W-:-:S03]  /*00e0*/  UIADD3 UR4, UR4, -UR5, URZ ;  /* 0x8000000504047290 */ /* 0x000fc6000fffe03f */
[----:B0-----:R-:W-:Y:S09]  /*00f0*/  @P0 BRA `(.L_x_1) ;  /* 0x0000000000200947 */ /* 0x001ff20003800000 */
[----:B------:R-:W-:Y:S02]  /*0100*/  ULDC.64 UR6, c[0x0][0x198] ;  /* 0x0000660000067ab9 */ /* 0x000fe40000000a00 */
[----:B------:R-:W-:Y:S02]  /*0110*/  UIADD3 UR8, UP0, UR6, 0xf0, URZ ;  /* 0x000000f006087890 */ /* 0x000fe4000ff1e03f */
[----:B------:R-:W-:Y:S02]  /*0120*/  UIADD3 UR6, UP1, UR6, 0x1f0, URZ ;  /* 0x000001f006067890 */ /* 0x000fe4000ff3e03f */
[----:B------:R-:W-:Y:S02]  /*0130*/  UIADD3.X UR9, URZ, UR7, URZ, UP0, !UPT ;  /* 0x000000073f097290 */ /* 0x000fe400087fe43f */
[----:B------:R-:W-:-:S07]  /*0140*/  UIADD3.X UR7, URZ, UR7, URZ, UP1, !UPT ;  /* 0x000000073f077290 */ /* 0x000fce0008ffe43f */
[----:B------:R0:W-:Y:S02]  /*0150*/  UTMACCTL.PF [UR8] ;  /* 0x00000000080079b9 */ /* 0x0001e40008040000 */
[----:B------:R0:W-:Y:S02]  /*0160*/  UTMACCTL.PF [UR6] ;  /* 0x00000000060079b9 */ /* 0x0001e40008040000 */
[----:B0-----:R-:W-:Y:S01]  /*0170*/  NOP ;  /* 0x0000000000007918 */ /* 0x001fe20000000000 */
.L_x_1:
[----:B------:R-:W-:Y:S05]  /*0180*/  BSYNC B0 ;  /* 0x0000000000007941 */ /* 0x000fea0003800000 */
.L_x_0:
[----:B------:R-:W0:Y:S01]  /*0190*/  SHFL.IDX PT, R5, R2, RZ, 0x1f ;  /* 0x00001fff02057589 */ /* 0x000e2200000e0000 */
[----:B-1----:R-:W-:Y:S01]  /*01a0*/  R2UR UR13, R4 ;  /* 0x00000000040d72ca */ /* 0x002fe200000e0000 */
[----:B------:R-:W-:-:S04]  /*01b0*/  UISETP.NE.AND UP0, UPT, UR4, 0x3, UPT ;  /* 0x000000030400788c */ /* 0x000fc8000bf05270 */
[----:B------:R-:W-:-:S08]  /*01c0*/  UISETP.EQ.OR UP0, UPT, UR4, URZ, !UP0 ;  /* 0x0000003f0400728c */ /* 0x000fd0000c702670 */
[----:B------:R-:W-:Y:S02]  /*01d0*/  UIADD3 UR12, UR13, -0x1, URZ ;  /* 0xffffffff0d0c7890 */ /* 0x000fe4000fffe03f */
[----:B------:R-:W-:Y:S02]  /*01e0*/  UISETP.EQ.AND UP0, UPT, UR13, URZ, UP0 ;  /* 0x0000003f0d00728c */ /* 0x000fe40008702270 */
[----:B------:R-:W-:Y:S02]  /*01f0*/  UISETP.GE.U32.AND UP1, UPT, UR12, 0x2, UPT ;  /* 0x000000020c00788c */ /* 0x000fe4000bf26070 */
[----:B------:R-:W-:Y:S01]  /*0200*/  USEL UR36, URZ, 0x1, !UP0 ;  /* 0x000000013f247887 */ /* 0x000fe2000c000000 */
[----:B0-----:R-:W-:-:S03]  /*0210*/  ISETP.NE.AND P0, PT, R5, RZ, PT ;  /* 0x000000ff0500720c */ /* 0x001fc60003f05270 */
[----:B------:R-:W-:-:S10]  /*0220*/  USEL UR36, UR36, 0x2, UP1 ;  /* 0x0000000224247887 */ /* 0x000fd40008800000 */
[----:B------:R-:W-:Y:S05]  /*0230*/  @P0 BRA `(.L_x_2) ;  /* 0x0000000000600947 */ /* 0x000fea0003800000 */
[----:B------:R-:W0:Y:S01]  /*0240*/  S2UR UR6, SR_CgaCtaId ;  /* 0x00000000000679c3 */ /* 0x000e220000008800 */
[----:B------:R-:W-:Y:S01]  /*0250*/  UMOV UR5, 0x400 ;  /* 0x0000040000057882 */ /* 0x000fe20000000000 */
[----:B------:R-:W-:Y:S01]  /*0260*/  UMOV UR7, 0x1 ;  /* 0x0000000100077882 */ /* 0x000fe20000000000 */
[----:B------:R-:W-:Y:S01]  /*0270*/  UMOV UR8, 0x80 ;  /* 0x0000008000087882 */ /* 0x000fe20000000000 */
[----:B------:R-:W-:Y:S01]  /*0280*/  ELECT P0, URZ, PT ;  /* 0x00000000003f782f */ /* 0x000fe20003800000 */
[----:B------:R-:W-:-:S04]  /*0290*/  UIADD3 UR8, -UR8, 0x100000, URZ ;  /* 0x0010000008087890 */ /* 0x000fc8000fffe13f */
[----:B------:R-:W-:Y:S02]  /*02a0*/  USHF.L.U32 UR9, UR8, 0xb, URZ ;  /* 0x0000000b08097899 */ /* 0x000fe4000800063f */
[----:B------:R-:W-:Y:S02]  /*02b0*/  USHF.L.U32 UR8, UR8, 0x1, URZ ;  /* 0x0000000108087899 */ /* 0x000fe4000800063f */
[----:B0-----:R-:W-:Y:S02]  /*02c0*/  ULEA UR5, UR6, UR5, 0x18 ;  /* 0x0000000506057291 */ /* 0x001fe4000f8ec03f */
[----:B------:R-:W-:-:S04]  /*02d0*/  UIADD3 UR6, -UR7, 0x100000, URZ ;  /* 0x0010000007067890 */ /* 0x000fc8000fffe13f */
[----:B------:R-:W-:Y:S02]  /*02e0*/  USHF.L.U32 UR7, UR6, 0xb, URZ ;  /* 0x0000000b06077899 */ /* 0x000fe4000800063f */
[----:B------:R-:W-:Y:S01]  /*02f0*/  USHF.L.U32 UR6, UR6, 0x1, URZ ;  /* 0x0000000106067899 */ /* 0x000fe2000800063f */
[----:B------:R-:W0:Y:S11]  /*0300*/  FENCE.VIEW.ASYNC.S ;  /* 0x00000000000073c6 */ /* 0x000e360000000000 */
[----:B0-----:R0:W1:Y:S01]  /*0310*/  SYNCS.EXCH.64 URZ, [UR5], UR6 ;  /* 0x00000006053f75b2 */ /* 0x0010620008000100 */
[----:B------:R0:W2:Y:S01]  /*0320*/  SYNCS.EXCH.64 URZ, [UR5+0x28], UR8 ;  /* 0x00002808053f75b2 */ /* 0x0000a20008000100 */
[----:B------:R0:W3:Y:S01]  /*0330*/  SYNCS.EXCH.64 URZ, [UR5+0x8], UR6 ;  /* 0x00000806053f75b2 */ /* 0x0000e20008000100 */
[----:B------:R0:W4:Y:S01]  /*0340*/  SYNCS.EXCH.64 URZ, [UR5+0x30], UR8 ;  /* 0x00003008053f75b2 */ /* 0x0001220008000100 */
[----:B------:R0:W0:Y:S01]  /*0350*/  SYNCS.EXCH.64 URZ, [UR5+0x10], UR6 ;  /* 0x00001006053f75b2 */ /* 0x0000220008000100 */
[----:B------:R0:W0:Y:S01]  /*0360*/  SYNCS.EXCH.64 URZ, [UR5+0x38], UR8 ;  /* 0x00003808053f75b2 */ /* 0x0000220008000100 */
[----:B------:R0:W0:Y:S01]  /*0370*/  SYNCS.EXCH.64 URZ, [UR5+0x18], UR6 ;  /* 0x00001806053f75b2 */ /* 0x0000220008000100 */
[----:B------:R0:W0:Y:S01]  /*0380*/  SYNCS.EXCH.64 URZ, [UR5+0x40], UR8 ;  /* 0x00004008053f75b2 */ /* 0x0000220008000100 */
[----:B------:R0:W0:Y:S01]  /*0390*/  SYNCS.EXCH.64 URZ, [UR5+0x20], UR6 ;  /* 0x00002006053f75b2 */ /* 0x0000220008000100 */
[----:B------:R0:W0:Y:S01]  /*03a0*/  SYNCS.EXCH.64 URZ, [UR5+0x48], UR8 ;  /* 0x00004808053f75b2 */ /* 0x0000220008000100 */
[----:B------:R-:W-:Y:S01]  /*03b0*/  NOP ;  /* 0x0000000000007918 */ /* 0x000fe20000000000 */
.L_x_2:
[----:B------:R-:W5:Y:S01]  /*03c0*/  SHFL.IDX PT, R5, R2, RZ, 0x1f ;  /* 0x00001fff02057589 */ /* 0x000f6200000e0000 */
[----:B------:R-:W-:Y:S01]  /*03d0*/  ELECT P0, URZ, PT ;  /* 0x00000000003f782f */ /* 0x000fe20003800000 */
[----:B------:R-:W-:Y:S01]  /*03e0*/  NOP ;  /* 0x0000000000007918 */ /* 0x000fe20000000000 */
[----:B------:R-:W-:Y:S01]  /*03f0*/  ELECT P1, URZ, PT ;  /* 0x00000000003f782f */ /* 0x000fe20003820000 */
[----:B------:R-:W1:Y:S01]  /*0400*/  SHFL.IDX PT, R4, R2, RZ, 0x1f ;  /* 0x00001fff02047589 */ /* 0x000e6200000e0000 */
[----:B0-----:R-:W-:Y:S01]  /*0410*/  UMOV UR6, 0x20 ;  /* 0x0000002000067882 */ /* 0x001fe20000000000 */
[----:B------:R-:W-:Y:S01]  /*0420*/  UMOV UR9, 0x80 ;  /* 0x0000008000097882 */ /* 0x000fe20000000000 */
[----:B------:R-:W-:Y:S01]  /*0430*/  NOP ;  /* 0x0000000000007918 */ /* 0x000fe20000000000 */
[----:B------:R0:W2:Y:S01]  /*0440*/  SHFL.IDX PT, R2, R3, RZ, 0x1f ;  /* 0x00001fff03027589 */ /* 0x0000a200000e0000 */
[----:B------:R-:W-:Y:S01]  /*0450*/  ULDC.64 UR54, c[0x0][0x208] ;  /* 0x0000820000367ab9 */ /* 0x000fe20000000a00 */
[----:B0-----:R-:W-:-:S04]  /*0460*/  SHF.R.S32.HI R3, RZ, 0x1f, R0 ;  /* 0x0000001fff037819 */ /* 0x001fc80000011400 */
[----:B------:R-:W-:Y:S02]  /*0470*/  LEA.HI R3, R3, R0, RZ, 0x7 ;  /* 0x0000000003037211 */ /* 0x000fe400078f38ff */
[----:B-----5:R-:W-:Y:S02]  /*0480*/  ISETP.NE.OR P0, PT, R5, RZ, !P0 ;  /* 0x000000ff0500720c */ /* 0x020fe40004705670 */
[----:B------:R-:W-:Y:S02]  /*0490*/  LOP3.LUT R3, R3, 0xffffff80, RZ, 0xc0, !PT ;  /* 0xffffff8003037812 */ /* 0x000fe400078ec0ff */
[----:B-1----:R-:W-:-:S09]  /*04a0*/  ISETP.NE.OR P1, PT, R4, RZ, !P1 ;  /* 0x000000ff0400720c */ /* 0x002fd20004f25670 */
[----:B------:R-:W-:-:S04]  /*04b0*/  VOTEU.ALL UP0, P0 ;  /* 0x00000000003f7886 */ /* 0x000fc80000000000 */
[----:B------:R-:W-:Y:S01]  /*04c0*/  VOTEU.ALL UP1, P1 ;  /* 0x00000000003f7886 */ /* 0x000fe20000820000 */
[----:B------:R-:W0:Y:S01]  /*04d0*/  @!UP0 S2UR UR8, SR_CgaCtaId ;  /* 0x00000000000889c3 */ /* 0x000e220000008800 */
[----:B------:R-:W-:Y:S01]  /*04e0*/  @!UP0 UMOV UR5, 0x400 ;  /* 0x0000040000058882 */ /* 0x000fe20000000000 */
[----:B------:R-:W-:-:S04]  /*04f0*/  @!UP0 UIADD3 UR6, -UR6, 0x100000, URZ ;  /* 0x0010000006068890 */ /* 0x000fc8000fffe13f */
[----:B------:R-:W-:Y:S02]  /*0500*/  @!UP0 USHF.L.U32 UR7, UR6, 0xb, URZ ;  /* 0x0000000b06078899 */ /* 0x000fe4000800063f */
[----:B------:R-:W-:Y:S01]  /*0510*/  @!UP0 USHF.L.U32 UR6, UR6, 0x1, URZ ;  /* 0x0000000106068899 */ /* 0x000fe2000800063f */
[----:B------:R-:W-:Y:S01]  /*0520*/  @!UP1 UMOV UR10, 0x400 ;  /* 0x00000400000a9882 */ /* 0x000fe20000000000 */
[----:B------:R-:W-:Y:S01]  /*0530*/  VOTEU.ALL UP2, P1 ;  /* 0x00000000003f7886 */ /* 0x000fe20000840000 */
[----:B------:R-:W-:Y:S01]  /*0540*/  VOTEU.ALL UP3, P1 ;  /* 0x00000000003f7886 */ /* 0x000fe20000860000 */
[----:B------:R-:W-:Y:S01]  /*0550*/  VOTEU.ALL UP4, P1 ;  /* 0x00000000003f7886 */ /* 0x000fe20000880000 */
[----:B------:R-:W1:Y:S01]  /*0560*/  @!UP1 S2UR UR11, SR_CgaCtaId ;  /* 0x00000000000b99c3 */ /* 0x000e620000008800 */
[----:B------:R-:W-:Y:S01]  /*0570*/  VOTEU.ALL UP5, P1 ;  /* 0x00000000003f7886 */ /* 0x000fe200008a0000 */
[----:B------:R-:W-:Y:S01]  /*0580*/  ISETP.NE.AND P1, PT, RZ, UR13, PT ;  /* 0x0000000dff007c0c */ /* 0x000fe2000bf25270 */
[----:B0-----:R-:W-:-:S02]  /*0590*/  @!UP0 ULEA UR5, UR8, UR5, 0x18 ;  /* 0x0000000508058291 */ /* 0x001fc4000f8ec03f */
[----:B------:R-:W-:-:S04]  /*05a0*/  @!UP1 UIADD3 UR8, -UR9, 0x100000, URZ ;  /* 0x0010000009089890 */ /* 0x000fc8000fffe13f */
[----:B------:R-:W-:Y:S02]  /*05b0*/  @!UP1 USHF.L.U32 UR9, UR8, 0xb, URZ ;  /* 0x0000000b08099899 */ /* 0x000fe4000800063f */
[----:B------:R-:W-:Y:S01]  /*05c0*/  @!UP1 USHF.L.U32 UR8, UR8, 0x1, URZ ;  /* 0x0000000108089899 */ /* 0x000fe2000800063f */
[----:B------:R-:W-:Y:S01]  /*05d0*/  VOTEU.ALL UP0, P0 ;  /* 0x00000000003f7886 */ /* 0x000fe20000000000 */
[----:B-1----:R-:W-:Y:S01]  /*05e0*/  @!UP1 ULEA UR10, UR11, UR10, 0x18 ;  /* 0x0000000a0b0a9291 */ /* 0x002fe2000f8ec03f */
[----:B------:R-:W-:Y:S01]  /*05f0*/  VOTEU.ALL UP1, P0 ;  /* 0x00000000003f7886 */ /* 0x000fe20000020000 */
[----:B------:R-:W0:Y:S02]  /*0600*/  FENCE.VIEW.ASYNC.S ;  /* 0x00000000000073c6 */ /* 0x000e240000000000 */
[----:B0-----:R-:W3:Y:S02]  /*0610*/  @!UP0 SYNCS.EXCH.64 URZ, [UR5+0x80], UR6 ;  /* 0x00008006053f85b2 */ /* 0x001ee40008000100 */
[----:B------:R2:W3:Y:S01]  /*0620*/  @!UP1 SYNCS.EXCH.64 URZ, [UR5+0x88], UR6 ;  /* 0x00008806053f95b2 */ /* 0x0004e20008000100 */
[----:B------:R-:W-:Y:S01]  /*0630*/  NOP ;  /* 0x0000000000007918 */ /* 0x000fe20000000000 */
[----:B--2---:R-:W-:Y:S01]  /*0640*/  R2UR UR5, R2 ;  /* 0x00000000020572ca */ /* 0x004fe200000e0000 */
[----:B------:R-:W-:Y:S01]  /*0650*/  IMAD.IADD R2, R0, 0x1, -R3 ;  /* 0x0000000100027824 */ /* 0x000fe200078e0a03 */
[----:B------:R-:W-:-:S02]  /*0660*/  ULDC.64 UR6, c[0x0][0x598] ;  /* 0x0001660000067ab9 */ /* 0x000fc40000000a00 */
[----:B------:R-:W-:Y:S01]  /*0670*/  ISETP.NE.U32.AND P0, PT, RZ, UR6, PT ;  /* 0x00000006ff007c0c */ /* 0x000fe2000bf05070 */
[----:B------:R0:W3:Y:S01]  /*0680*/  @!UP2 SYNCS.EXCH.64 URZ, [UR10+0x60], UR8 ;  /* 0x000060080a3fa5b2 */ /* 0x0000e20008000100 */
[----:B------:R0:W-:Y:S02]  /*0690*/  STL [R1+0x2c], R2 ;  /* 0x00002c0201007387 */ /* 0x0001e40000100800 */
[----:B------:R-:W-:Y:S01]  /*06a0*/  ISETP.NE.AND.EX P0, PT, RZ, UR7, PT, P0 ;  /* 0x00000007ff007c0c */ /* 0x000fe2000bf05300 */
[----:B------:R0:W3:Y:S01]  /*06b0*/  @!UP3 SYNCS.EXCH.64 URZ, [UR10+0x68], UR8 ;  /* 0x000068080a3fb5b2 */ /* 0x0000e20008000100 */
[----:B------:R0:W3:Y:S01]  /*06c0*/  @!UP4 SYNCS.EXCH.64 URZ, [UR10+0x70], UR8 ;  /* 0x000070080a3fc5b2 */ /* 0x0000e20008000100 */
[----:B------:R0:W3:Y:S01]  /*06d0*/  @!UP5 SYNCS.EXCH.64 URZ, [UR10+0x78], UR8 ;  /* 0x000078080a3fd5b2 */ /* 0x0000e20008000100 */
[----:B------:R-:W-:Y:S01]  /*06e0*/  NOP ;  /* 0x0000000000007918 */ /* 0x000fe20000000000 */
[----:B---34-:R-:W-:Y:S08]  /*06f0*/  BAR.SYNC.DEFER_BLOCKING 0x0 ;  /* 0x0000000000007b1d */ /* 0x018ff00000010000 */
[----:B0-----:R-:W-:Y:S05]  /*0700*/  @!P0 BRA `(.L_x_3) ;  /* 0x00000000001c8947 */ /* 0x001fea0003800000 */
[----:B------:R-:W0:Y:S02]  /*0710*/  LDC.64 R2, c[0x0][0x598] ;  /* 0x00016600ff027b82 */ /* 0x000e240000000a00 */
[----:B0-----:R-:W2:Y:S02]  /*0720*/  LDG.E.64 R2, desc[UR54][R2.64] ;  /* 0x0000003602027981 */ /* 0x001ea4000c1e1b00 */
[----:B--2---:R-:W-:-:S04]  /*0730*/  ISETP.NE.U32.AND P0, PT, R2, RZ, PT ;  /* 0x000000ff0200720c */ /* 0x004fc80003f05070 */
[----:B------:R-:W-:-:S13]  /*0740*/  ISETP.NE.AND.EX P0, PT, R3, RZ, PT, P0 ;  /* 0x000000ff0300720c */ /* 0x000fda0003f05300 */
[----:B------:R-:W-:Y:S05]  /*0750*/  @!P0 BRA `(.L_x_3) ;  /* 0x0000000000088947 */ /* 0x000fea0003800000 */
[----:B------:R1:W5:Y:S01]  /*0760*/  LD.E R22, desc[UR54][R2.64] ;  /* 0x0000003602167980 */ /* 0x000362000c101900 */
[----:B------:R-:W-:Y:S05]  /*0770*/  BRA `(.L_x_4) ;  /* 0x0000000000247947 */ /* 0x000fea0003800000 */
.L_x_3:
[----:B------:R-:W-:Y:S02]  /*0780*/  ULDC.64 UR6, c[0x0][0x588] ;  /* 0x0001620000067ab9 */ /* 0x000fe40000000a00 */
[----:B------:R-:W-:-:S04]  /*0790*/  ISETP.NE.U32.AND P0, PT, RZ, UR6, PT ;  /* 0x00000006ff007c0c */ /* 0x000fc8000bf05070 */
[----:B------:R-:W-:-:S13]  /*07a0*/  ISETP.NE.AND.EX P0, PT, RZ, UR7, PT, P0 ;  /* 0x00000007ff007c0c */ /* 0x000fda000bf05300 */
[----:B------:R-:W-:Y:S05]  /*07b0*/  @!P0 BRA `(.L_x_5) ;  /* 0x00000000000c8947 */ /* 0x000fea0003800000 */
[----:B------:R-:W0:Y:S02]  /*07c0*/  LDC.64 R22, c[0x0][0x588] ;  /* 0x00016200ff167b82 */ /* 0x000e240000000a00 */
[----:B0-----:R0:W5:Y:S01]  /*07d0*/  LDG.E R22, desc[UR54][R22.64] ;  /* 0x0000003616167981 */ /* 0x001162000c1e1900 */
[----:B------:R-:W-:Y:S05]  /*07e0*/  BRA `(.L_x_4) ;  /* 0x0000000000087947 */ /* 0x000fea0003800000 */
.L_x_5:
[----:B------:R-:W-:Y:S02]  /*07f0*/  ULDC UR6, c[0x0][0x580] ;  /* 0x0001600000067ab9 */ /* 0x000fe40000000800 */
[----:B------:R-:W-:-:S07]  /*0800*/  IMAD.U32 R22, RZ, RZ, UR6 ;  /* 0x00000006ff167e24 */ /* 0x000fce000f8e00ff */
.L_x_4:
[----:B------:R-:W-:Y:S02]  /*0810*/  ULDC.64 UR6, c[0x0][0x5a0] ;  /* 0x0001680000067ab9 */ /* 0x000fe40000000a00 */
[----:B------:R-:W-:-:S04]  /*0820*/  ISETP.NE.U32.AND P0, PT, RZ, UR6, PT ;  /* 0x00000006ff007c0c */ /* 0x000fc8000bf05070 */
[----:B------:R-:W-:-:S13]  /*0830*/  ISETP.NE.AND.EX P0, PT, RZ, UR7, PT, P0 ;  /* 0x00000007ff007c0c */ /* 0x000fda000bf05300 */
[----:B------:R-:W-:Y:S05]  /*0840*/  @!P0 BRA `(.L_x_6) ;  /* 0x00000000001c8947 */ /* 0x000fea0003800000 */
[----:B-1----:R-:W1:Y:S02]  /*0850*/  LDC.64 R2, c[0x0][0x5a0] ;  /* 0x00016800ff027b82 */ /* 0x002e640000000a00 */
[----:B-1----:R-:W2:Y:S02]  /*0860*/  LDG.E.64 R2, desc[UR54][R2.64] ;  /* 0x0000003602027981 */ /* 0x002ea4000c1e1b00 */
[----:B--2---:R-:W-:-:S04]  /*0870*/  ISETP.NE.U32.AND P0, PT, R2, RZ, PT ;  /* 0x000000ff0200720c */ /* 0x004fc80003f05070 */
[----:B------:R-:W-:-:S13]  /*0880*/  ISETP.NE.AND.EX P0, PT, R3, RZ, PT, P0 ;  /* 0x000000ff0300720c */ /* 0x000fda0003f05300 */
[----:B------:R-:W-:Y:S05]  /*0890*/  @!P0 BRA `(.L_x_6) ;  /* 0x0000000000088947 */ /* 0x000fea0003800000 */
[----:B------:R3:W5:Y:S01]  /*08a0*/  LD.E R19, desc[UR54][R2.64] ;  /* 0x0000003602137980 */ /* 0x000762000c101900 */
[----:B------:R-:W-:Y:S05]  /*08b0*/  BRA `(.L_x_7) ;  /* 0x0000000000247947 */ /* 0x000fea0003800000 */
.L_x_6:
[----:B------:R-:W-:Y:S02]  /*08c0*/  ULDC.64 UR6, c[0x0][0x590] ;  /* 0x0001640000067ab9 */ /* 0x000fe40000000a00 */
[----:B------:R-:W-:-:S04]  /*08d0*/  ISETP.NE.U32.AND P0, PT, RZ, UR6, PT ;  /* 0x00000006ff007c0c */ /* 0x000fc8000bf05070 */
[----:B------:R-:W-:-:S13]  /*08e0*/  ISETP.NE.AND.EX P0, PT, RZ, UR7, PT, P0 ;  /* 0x00000007ff007c0c */ /* 0x000fda000bf05300 */
[----:B------:R-:W-:Y:S05]  /*08f0*/  @!P0 BRA `(.L_x_8) ;  /* 0x00000000000c8947 */ /* 0x000fea0003800000 */
[----:B-1----:R-:W1:Y:S02]  /*0900*/  LDC.64 R2, c[0x0][0x590] ;  /* 0x00016400ff027b82 */ /* 0x002e640000000a00 */
[----:B-1----:R2:W5:Y:S01]  /*0910*/  LDG.E R19, desc[UR54][R2.64] ;  /* 0x0000003602137981 */ /* 0x002562000c1e1900 */
[----:B------:R-:W-:Y:S05]  /*0920*/  BRA `(.L_x_7) ;  /* 0x0000000000087947 */ /* 0x000fea0003800000 */
.L_x_8:
[----:B------:R-:W-:Y:S02]  /*0930*/  ULDC UR6, c[0x0][0x584] ;  /* 0x0001610000067ab9 */ /* 0x000fe40000000800 */
[----:B------:R-:W-:-:S07]  /*0940*/  IMAD.U32 R19, RZ, RZ, UR6 ;  /* 0x00000006ff137e24 */ /* 0x000fce000f8e00ff */
.L_x_7:
[----:B------:R-:W4:Y:S01]  /*0950*/  LDL.LU R4, [R1+0x28] ;  /* 0x0000280001047983 */ /* 0x000f220000300800 */
[----:B-123--:R-:W1:Y:S01]  /*0960*/  LDC R2, c[0x0][0x65c] ;  /* 0x00019700ff027b82 */ /* 0x00ee620000000800 */
[----:B------:R-:W-:Y:S01]  /*0970*/  IMAD.MOV.U32 R3, RZ, RZ, RZ ;  /* 0x000000ffff037224 */ /* 0x000fe200078e00ff */
[----:B------:R-:W-:Y:S01]  /*0980*/  UISETP.NE.AND UP0, UPT, UR13, 0x2, UPT ;  /* 0x000000020d00788c */ /* 0x000fe2000bf05270 */
[----:B------:R-:W2:Y:S01]  /*0990*/  S2R R11, SR_CTAID.Y ;  /* 0x00000000000b7919 */ /* 0x000ea20000002600 */
[----:B------:R-:W-:Y:S01]  /*09a0*/  ULDC UR8, c[0x0][0x28c] ;  /* 0x0000a30000087ab9 */ /* 0x000fe20000000800 */
[----:B------:R-:W-:Y:S01]  /*09b0*/  UMOV UR50, URZ ;  /* 0x0000003f00327c82 */ /* 0x000fe20008000000 */
[----:B------:R-:W-:Y:S02]  /*09c0*/  UIADD3 UR8, UR8, 0x1f, URZ ;  /* 0x0000001f08087890 */ /* 0x000fe4000fffe03f */
[----:B------:R-:W-:Y:S01]  /*09d0*/  PLOP3.LUT P0, PT, PT, PT, UP0, 0x80, 0x0 ;  /* 0x000000000000781c */ /* 0x000fe20003f0f008 */
[----:B------:R-:W-:Y:S01]  /*09e0*/  UMOV UR49, URZ ;  /* 0x0000003f00317c82 */ /* 0x000fe20008000000 */
[----:B------:R-:W-:Y:S01]  /*09f0*/  USHF.R.S32.HI UR9, URZ, 0x1f, UR8 ;  /* 0x0000001f3f097899 */ /* 0x000fe20008011408 */
[----:B------:R-:W-:-:S03]  /*0a00*/  ULDC.64 UR10, c[0x0][0x650] ;  /* 0x00019400000a7ab9 */ /* 0x000fc60000000a00 */
[----:B------:R-:W-:-:S04]  /*0a10*/  ULEA.HI UR9, UR9, UR8, URZ, 0x5 ;  /* 0x0000000809097291 */ /* 0x000fc8000f8f283f */
[----:B------:R-:W-:Y:S01]  /*0a20*/  USHF.R.S32.HI UR37, URZ, 0x5, UR9 ;  /* 0x000000053f257899 */ /* 0x000fe20008011409 */
[----:B-1----:R-:W-:Y:S02]  /*0a30*/  ISETP.NE.AND P2, PT, R2, 0x1, PT ;  /* 0x000000010200780c */ /* 0x002fe40003f45270 */
[----:B------:R-:W1:Y:S11]  /*0a40*/  S2R R2, SR_CTAID.X ;  /* 0x0000000000027919 */ /* 0x000e760000002500 */
[----:B------:R-:W1:Y:S01]  /*0a50*/  @P2 LDC R7, c[0x0][0x10] ;  /* 0x00000400ff072b82 */ /* 0x000e620000000800 */
[----:B------:R-:W-:-:S07]  /*0a60*/  @P2 IMAD.MOV.U32 R5, RZ, RZ, RZ ;  /* 0x000000ffff052224 */ /* 0x000fce00078e00ff */
[----:B------:R-:W3:Y:S01]  /*0a70*/  @!P2 LDC R9, c[0x0][0xc] ;  /* 0x00000300ff09ab82 */ /* 0x000ee20000000800 */
[----:B------:R-:W-:Y:S01]  /*0a80*/  ULDC UR6, c[0x0][0xc] ;  /* 0x0000030000067ab9 */ /* 0x000fe20000000800 */
[----:B------:R-:W-:Y:S01]  /*0a90*/  ULDC UR7, c[0x0][0x10] ;  /* 0x0000040000077ab9 */ /* 0x000fe20000000800 */
[----:B------:R-:W-:Y:S01]  /*0aa0*/  ULDC UR8, c[0x0][0x14] ;  /* 0x0000050000087ab9 */ /* 0x000fe20000000800 */
[----:B------:R-:W-:-:S04]  /*0ab0*/  UIMAD.WIDE.U32 UR6, UR6, UR7, URZ ;  /* 0x00000007060672a5 */ /* 0x000fc8000f8e003f */
[----:B------:R-:W-:Y:S02]  /*0ac0*/  UIMAD.WIDE.U32 UR52, UR6, UR8, URZ ;  /* 0x00000008063472a5 */ /* 0x000fe4000f8e003f */
[----:B------:R-:W-:-:S04]  /*0ad0*/  UIMAD UR38, UR7, UR8, URZ ;  /* 0x00000008072672a4 */ /* 0x000fc8000f8e023f */
[----:B------:R-:W-:Y:S01]  /*0ae0*/  UIADD3 UR38, UR53, UR38, URZ ;  /* 0x0000002635267290 */ /* 0x000fe2000fffe03f */
[----:B----4-:R-:W-:-:S04]  /*0af0*/  LOP3.LUT R4, R4, 0xfffffffd, RZ, 0xc0, !PT ;  /* 0xfffffffd04047812 */ /* 0x010fc800078ec0ff */
[----:B------:R-:W-:-:S05]  /*0b00*/  @P2 LOP3.LUT R4, R4, 0x2, RZ, 0xfc, !PT ;  /* 0x0000000204042812 */ /* 0x000fca00078efcff */
[----:B------:R2:W-:Y:S02]  /*0b10*/  STL [R1+0x28], R4 ;  /* 0x0000280401007387 */ /* 0x0005e40000100800 */
[----:B--2---:R-:W-:-:S04]  /*0b20*/  @P2 IMAD.MOV.U32 R4, RZ, RZ, R11 ;  /* 0x000000ffff042224 */ /* 0x004fc800078e000b */
[----:B-1----:R-:W-:-:S04]  /*0b30*/  @P2 IMAD.WIDE.U32 R6, R2, R7, R4 ;  /* 0x0000000702062225 */ /* 0x002fc800078e0004 */
[----:B---3--:R-:W-:-:S04]  /*0b40*/  @!P2 IMAD.WIDE.U32 R4, R9, R11, R2 ;  /* 0x0000000b0904a225 */ /* 0x008fc800078e0002 */
[----:B------:R-:W-:Y:S02]  /*0b50*/  @P2 IMAD.MOV.U32 R9, RZ, RZ, RZ ;  /* 0x000000ffff092224 */ /* 0x000fe400078e00ff */
[----:B------:R-:W-:Y:S02]  /*0b60*/  @P2 IMAD.MOV.U32 R10, RZ, RZ, R6 ;  /* 0x000000ffff0a2224 */ /* 0x000fe400078e0006 */
[----:B------:R-:W-:Y:S01]  /*0b70*/  @P2 IMAD.IADD R8, R7, 0x1, R9 ;  /* 0x0000000107082824 */ /* 0x000fe200078e0209 */
[----:B------:R-:W-:Y:S01]  /*0b80*/  @!P2 MOV R8, R5 ;  /* 0x000000050008a202 */ /* 0x000fe20000000f00 */
[----:B------:R-:W-:-:S04]  /*0b90*/  @!P2 IMAD.MOV.U32 R10, RZ, RZ, R4 ;  /* 0x000000ffff0aa224 */ /* 0x000fc800078e0004 */
[----:B------:R-:W-:Y:S01]  /*0ba0*/  IMAD.MOV.U32 R12, RZ, RZ, R10 ;  /* 0x000000ffff0c7224 */ /* 0x000fe200078e000a */
[----:B------:R1:W-:Y:S01]  /*0bb0*/  STL [R1+0x34], R10 ;  /* 0x0000340a01007387 */ /* 0x0003e20000100800 */
[----:B------:R-:W-:-:S03]  /*0bc0*/  IMAD.MOV.U32 R20, RZ, RZ, R8 ;  /* 0x000000ffff147224 */ /* 0x000fc600078e0008 */
[----:B------:R1:W-:Y:S01]  /*0bd0*/  STL [R1+0x30], R8 ;  /* 0x0000300801007387 */ /* 0x0003e20000100800 */
[----:B------:R-:W-:Y:S05]  /*0be0*/  @P0 BRA `(.L_x_9) ;  /* 0x0000000000280947 */ /* 0x000fea0003800000 */
[----:B------:R-:W-:Y:S01]  /*0bf0*/  IADD3 R12, P0, R12, UR52, RZ ;  /* 0x000000340c0c7c10 */ /* 0x000fe2000ff1e0ff */
[----:B------:R-:W-:Y:S02]  /*0c00*/  UISETP.GE.U32.AND UP0, UPT, UR37, 0x5, UPT ;  /* 0x000000052500788c */ /* 0x000fe4000bf06070 */
[----:B------:R-:W-:Y:S01]  /*0c10*/  UIMAD.WIDE.U32 UR6, UR37, -0x33333333, URZ ;  /* 0xcccccccd250678a5 */ /* 0x000fe2000f8e003f */
[----:B------:R-:W-:Y:S01]  /*0c20*/  IADD3.X R20, R20, UR38, RZ, P0, !PT ;  /* 0x0000002614147c10 */ /* 0x000fe200087fe4ff */
[----:B------:R2:W-:Y:S01]  /*0c30*/  STL [R1+0x34], R12 ;  /* 0x0000340c01007387 */ /* 0x0005e20000100800 */
[----:B------:R-:W-:Y:S01]  /*0c40*/  UMOV UR49, URZ ;  /* 0x0000003f00317c82 */ /* 0x000fe20008000000 */
[----:B------:R-:W-:Y:S02]  /*0c50*/  USHF.R.U32.HI UR6, URZ, 0x2, UR7 ;  /* 0x000000023f067899 */ /* 0x000fe40008011607 */
[----:B------:R2:W-:Y:S02]  /*0c60*/  STL [R1+0x30], R20 ;  /* 0x0000301401007387 */ /* 0x0005e40000100800 */
[----:B------:R-:W-:-:S02]  /*0c70*/  UIMAD UR50, UR6, -0x5, UR37 ;  /* 0xfffffffb063278a4 */ /* 0x000fc4000f8e0225 */
[----:B------:R-:W-:-:S12]  /*0c80*/  @UP0 ULOP3.LUT UR49, UR6, 0x1, URZ, 0xc0, !UPT ;  /* 0x0000000106310892 */ /* 0x000fd8000f8ec03f */
.L_x_9:
[----:B------:R-:W-:Y:S01]  /*0c90*/  ISETP.GE.U32.AND P0, PT, R12, UR10, PT ;  /* 0x0000000a0c007c0c */ /* 0x000fe2000bf06070 */
[----:B------:R-:W-:Y:S01]  /*0ca0*/  IMAD.MOV.U32 R17, RZ, RZ, -0x1 ;  /* 0xffffffffff117424 */ /* 0x000fe200078e00ff */
[----:B------:R-:W-:Y:S01]  /*0cb0*/  PRMT R4, RZ, 0x7610, R4 ;  /* 0x00007610ff047816 */ /* 0x000fe20000000004 */
[----:B------:R-:W-:Y:S01]  /*0cc0*/  IMAD.MOV.U32 R18, RZ, RZ, -0x1 ;  /* 0xffffffffff127424 */ /* 0x000fe200078e00ff */
[----:B------:R-:W-:Y:S01]  /*0cd0*/  ISETP.GE.U32.AND.EX P0, PT, R20, UR11, PT, P0 ;  /* 0x0000000b14007c0c */ /* 0x000fe2000bf06100 */
[----:B------:R-:W-:-:S12]  /*0ce0*/  IMAD.MOV.U32 R16, RZ, RZ, -0x1 ;  /* 0xffffffffff107424 */ /* 0x000fd800078e00ff */
[----:B------:R-:W-:Y:S05]  /*0cf0*/  @P0 BRA `(.L_x_10) ;  /* 0x0000000400600947 */ /* 0x000fea0003800000 */
[----:B------:R-:W3:Y:S01]  /*0d00*/  LDC.64 R14, c[0x0][0x628] ;  /* 0x00018a00ff0e7b82 */ /* 0x000ee20000000a00 */
[----:B------:R-:W-:Y:S02]  /*0d10*/  IMAD.MOV.U32 R4, RZ, RZ, R12 ;  /* 0x000000ffff047224 */ /* 0x000fe400078e000c */
[----:B------:R-:W-:-:S05]  /*0d20*/  IMAD.MOV.U32 R5, RZ, RZ, R20 ;  /* 0x000000ffff057224 */ /* 0x000fca00078e0014 */
[----:B-1----:R-:W1:Y:S08]  /*0d30*/  LDC R10, c[0x0][0x630] ;  /* 0x00018c00ff0a7b82 */ /* 0x002e700000000800 */
[----:B------:R-:W4:Y:S01]  /*0d40*/  LDC.64 R16, c[0x0][0x620] ;  /* 0x00018800ff107b82 */ /* 0x000f220000000a00 */
[----:B---3--:R-:W-:-:S04]  /*0d50*/  ISETP.NE.U32.AND P0, PT, R14, RZ, PT ;  /* 0x000000ff0e00720c */ /* 0x008fc80003f05070 */
[----:B------:R-:W-:-:S13]  /*0d60*/  ISETP.NE.AND.EX P0, PT, R15, RZ, PT, P0 ;  /* 0x000000ff0f00720c */ /* 0x000fda0003f05300 */
[----:B-1--4-:R-:W-:Y:S05]  /*0d70*/  @!P0 BRA `(.L_x_11) ;  /* 0x0000000000288947 */ /* 0x012fea0003800000 */
[----:B------:R-:W1:Y:S02]  /*0d80*/  LDC R9, c[0x0][0x634] ;  /* 0x00018d00ff097b82 */ /* 0x000e640000000800 */
[----:B-1----:R-:W-:-:S05]  /*0d90*/  IADD3 R9, P0, R12, R9, RZ ;  /* 0x000000090c097210 */ /* 0x002fca0007f1e0ff */
[----:B------:R-:W-:-:S04]  /*0da0*/  IMAD.X R13, RZ, RZ, R20, P0 ;  /* 0x000000ffff0d7224 */ /* 0x000fc800000e0614 */
[----:B------:R-:W-:-:S04]  /*0db0*/  IMAD.WIDE.U32 R4, R13, R14, RZ ;  /* 0x0000000e0d047225 */ /* 0x000fc800078e00ff */
[----:B------:R-:W-:-:S04]  /*0dc0*/  IMAD.WIDE.U32 R6, P0, R9, R15, R4 ;  /* 0x0000000f09067225 */ /* 0x000fc80007800004 */
[----:B------:R-:W-:-:S04]  /*0dd0*/  IMAD.WIDE.U32 R4, R9, R14, RZ ;  /* 0x0000000e09047225 */ /* 0x000fc800078e00ff */
[----:B------:R-:W-:Y:S01]  /*0de0*/  IMAD.X R9, RZ, RZ, RZ, P0 ;  /* 0x000000ffff097224 */ /* 0x000fe200000e06ff */
[----:B------:R-:W-:Y:S01]  /*0df0*/  IADD3 RZ, P0, R5, R6, RZ ;  /* 0x0000000605ff7210 */ /* 0x000fe20007f1e0ff */
[----:B------:R-:W-:-:S04]  /*0e00*/  IMAD.MOV.U32 R8, RZ, RZ, R7 ;  /* 0x000000ffff087224 */ /* 0x000fc800078e0007 */
[----:B------:R-:W-:-:S08]  /*0e10*/  IMAD.WIDE.U32.X R4, R13, R15, R8, P0 ;  /* 0x0000000f0d047225 */ /* 0x000fd000000e0408 */
.L_x_11:
[-CC-:B------:R-:W-:Y:S01]  /*0e20*/  SHF.R.U64 R25, R4, R10.reuse, R5.reuse ;  /* 0x0000000a04197219 */ /* 0x180fe20000001205 */
[----:B------:R-:W1:Y:S01]  /*0e30*/  LDC R8, c[0x0][0x618] ;  /* 0x00018600ff087b82 */ /* 0x000e620000000800 */
[----:B------:R-:W-:Y:S01]  /*0e40*/  SHF.R.U32.HI R4, RZ, R10, R5 ;  /* 0x0000000aff047219 */ /* 0x000fe20000011605 */
[----:B------:R-:W-:Y:S01]  /*0e50*/  IMAD.MOV.U32 R5, RZ, RZ, R20 ;  /* 0x000000ffff057224 */ /* 0x000fe200078e0014 */
[----:B------:R-:W-:Y:S01]  /*0e60*/  IADD3 R9, P0, RZ, -R25, RZ ;  /* 0x80000019ff097210 */ /* 0x000fe20007f1e0ff */
[----:B------:R-:W-:Y:S01]  /*0e70*/  ULDC UR6, c[0x0][0x150] ;  /* 0x0000540000067ab9 */ /* 0x000fe20000000800 */
[----:B------:R-:W-:-:S03]  /*0e80*/  I2FP.F32.U32 R3, R2 ;  /* 0x0000000200037245 */ /* 0x000fc60000201000 */
[----:B--2---:R-:W2:Y:S01]  /*0e90*/  LDC.64 R20, c[0x0][0x640] ;  /* 0x00019000ff147b82 */ /* 0x004ea20000000a00 */
[----:B------:R-:W-:Y:S02]  /*0ea0*/  IMAD.X R13, RZ, RZ, ~R4, P0 ;  /* 0x000000ffff0d7224 */ /* 0x000fe400000e0e04 */
[----:B------:R-:W-:Y:S01]  /*0eb0*/  FMUL R3, R3, UR6 ;  /* 0x0000000603037c20 */ /* 0x000fe20008400000 */
[----:B------:R-:W-:Y:S01]  /*0ec0*/  IMAD.MOV.U32 R4, RZ, RZ, R12 ;  /* 0x000000ffff047224 */ /* 0x000fe200078e000c */
[----:B------:R-:W-:Y:S01]  /*0ed0*/  ULDC UR6, c[0x0][0x154] ;  /* 0x0000550000067ab9 */ /* 0x000fe20000000800 */
[-C--:B------:R-:W-:Y:S02]  /*0ee0*/  IMAD R6, R13, R16.reuse, RZ ;  /* 0x000000100d067224 */ /* 0x080fe400078e02ff */
[C---:B------:R-:W-:Y:S01]  /*0ef0*/  IMAD.WIDE.U32 R4, R9.reuse, R16, R4 ;  /* 0x0000001009047225 */ /* 0x040fe200078e0004 */
[----:B------:R-:W3:Y:S01]  /*0f00*/  LDC R10, c[0x0][0x608] ;  /* 0x00018200ff0a7b82 */ /* 0x000ee20000000800 */
[----:B------:R-:W4:Y:S02]  /*0f10*/  F2I.U32.TRUNC.NTZ R3, R3 ;  /* 0x0000000300037305 */ /* 0x000f24000020f000 */
[----:B------:R-:W-:-:S05]  /*0f20*/  IMAD R9, R9, R17, R6 ;  /* 0x0000001109097224 */ /* 0x000fca00078e0206 */
[----:B------:R-:W0:Y:S01]  /*0f30*/  LDC R7, c[0x0][0x144] ;  /* 0x00005100ff077b82 */ /* 0x000e220000000800 */
[----:B------:R-:W-:Y:S01]  /*0f40*/  IADD3 R5, R5, R9, RZ ;  /* 0x0000000905057210 */ /* 0x000fe20007ffe0ff */
[----:B------:R-:W-:-:S03]  /*0f50*/  IMAD.MOV.U32 R9, RZ, RZ, 0x1 ;  /* 0x00000001ff097424 */ /* 0x000fc600078e00ff */
[-C--:B-1----:R-:W-:Y:S02]  /*0f60*/  SHF.R.U64 R16, R4, R8.reuse, R5 ;  /* 0x0000000804107219 */ /* 0x082fe40000001205 */
[----:B------:R-:W-:Y:S01]  /*0f70*/  I2FP.F32.U32 R4, R11 ;  /* 0x0000000b00047245 */ /* 0x000fe20000201000 */
[----:B------:R-:W1:Y:S01]  /*0f80*/  LDC R18, c[0x0][0x658] ;  /* 0x00019600ff127b82 */ /* 0x000e620000000800 */
[----:B--2---:R-:W-:Y:S01]  /*0f90*/  ISETP.NE.U32.AND P0, PT, R20, RZ, PT ;  /* 0x000000ff1400720c */ /* 0x004fe20003f05070 */
[----:B----4-:R-:W-:Y:S01]  /*0fa0*/  IMAD.MOV R6, RZ, RZ, -R3 ;  /* 0x000000ffff067224 */ /* 0x010fe200078e0a03 */
[----:B------:R-:W-:Y:S01]  /*0fb0*/  SHF.R.U32.HI R3, RZ, R8, R5 ;  /* 0x00000008ff037219 */ /* 0x000fe20000011605 */
[----:B------:R-:W-:Y:S01]  /*0fc0*/  FMUL R4, R4, UR6 ;  /* 0x0000000604047c20 */ /* 0x000fe20008400000 */
[----:B------:R-:W-:Y:S01]  /*0fd0*/  ISETP.NE.AND.EX P0, PT, R21, RZ, PT, P0 ;  /* 0x000000ff1500720c */ /* 0x000fe20003f05300 */
[----:B------:R-:W-:Y:S02]  /*0fe0*/  IMAD.MOV.U32 R5, RZ, RZ, -0x1 ;  /* 0xffffffffff057424 */ /* 0x000fe400078e00ff */
[----:B------:R-:W2:Y:S01]  /*0ff0*/  LDC R14, c[0x0][0x148] ;  /* 0x00005200ff0e7b82 */ /* 0x000ea20000000800 */
[----:B------:R4:W1:Y:S01]  /*1000*/  F2I.U32.TRUNC.NTZ R12, R4 ;  /* 0x00000004000c7305 */ /* 0x000862000020f000 */
[----:B---3--:R-:W-:-:S02]  /*1010*/  SHF.R.U64 R27, R16, R10, R3 ;  /* 0x0000000a101b7219 */ /* 0x008fc40000001203 */
[----:B------:R-:W-:-:S04]  /*1020*/  SHF.R.U32.HI R3, RZ, R10, R3 ;  /* 0x0000000aff037219 */ /* 0x000fc80000011603 */
[----:B------:R-:W3:Y:S01]  /*1030*/  LDC R17, c[0x0][0x600] ;  /* 0x00018000ff117b82 */ /* 0x000ee20000000800 */
[----:B0-----:R-:W-:-:S07]  /*1040*/  IMAD R8, R7, R6, R2 ;  /* 0x0000000607087224 */ /* 0x001fce00078e0202 */
[----:B------:R-:W0:Y:S01]  /*1050*/  LDC R15, c[0x0][0x648] ;  /* 0x00019200ff0f7b82 */ /* 0x000e220000000800 */
[-C--:B-1----:R-:W-:Y:S02]  /*1060*/  SHF.L.U32 R2, R5, R18.reuse, RZ ;  /* 0x0000001205027219 */ /* 0x082fe400000006ff */
[--C-:B------:R-:W-:Y:S02]  /*1070*/  SHF.R.U64 R26, R27, R18, R3.reuse ;  /* 0x000000121b1a7219 */ /* 0x100fe40000001203 */
[----:B------:R-:W-:Y:S02]  /*1080*/  LOP3.LUT R10, RZ, R2, RZ, 0x33, !PT ;  /* 0x00000002ff0a7212 */ /* 0x000fe400078e33ff */
[-C--:B------:R-:W-:Y:S01]  /*1090*/  SHF.R.U32.HI R3, RZ, R18.reuse, R3 ;  /* 0x00000012ff037219 */ /* 0x080fe20000011603 */
[----:B------:R-:W1:Y:S01]  /*10a0*/  LDC R23, c[0x0][0x638] ;  /* 0x00018e00ff177b82 */ /* 0x000e620000000800 */
[----:B------:R-:W-:Y:S01]  /*10b0*/  SHF.L.U32 R9, R9, R18, RZ ;  /* 0x0000001209097219 */ /* 0x000fe200000006ff */
[----:B------:R-:W-:-:S06]  /*10c0*/  IMAD.MOV.U32 R2, RZ, RZ, R26 ;  /* 0x000000ffff027224 */ /* 0x000fcc00078e001a */
[----:B------:R-:W0:Y:S01]  /*10d0*/  LDC R24, c[0x0][0x610] ;  /* 0x00018400ff187b82 */ /* 0x000e220000000800 */
[----:B--2-4-:R-:W-:Y:S05]  /*10e0*/  @!P0 BRA `(.L_x_12) ;  /* 0x0000000000288947 */ /* 0x014fea0003800000 */
[----:B------:R-:W2:Y:S02]  /*10f0*/  LDC R7, c[0x0][0x64c] ;  /* 0x00019300ff077b82 */ /* 0x000ea40000000800 */
[----:B--2---:R-:W-:-:S05]  /*1100*/  IADD3 R7, P0, R26, R7, RZ ;  /* 0x000000071a077210 */ /* 0x004fca0007f1e0ff */
        /* <DEDUP_REMOVED lines=8> */
.L_x_12:
[----:B0-----:R-:W-:Y:S01]  /*1190*/  SHF.R.U64 R2, R2, R15, R3 ;  /* 0x0000000f02027219 */ /* 0x001fe20000001203 */
[----:B---3--:R-:W-:Y:S01]  /*11a0*/  VIADD R3, R17, 0xffffffff ;  /* 0xffffffff11037836 */ /* 0x008fe20000000000 */
[----:B------:R-:W-:Y:S01]  /*11b0*/  LOP3.LUT R10, R27, R10, RZ, 0xc0, !PT ;  /* 0x0000000a1b0a7212 */ /* 0x000fe200078ec0ff */
[----:B------:R-:W-:Y:S02]  /*11c0*/  IMAD.MOV R12, RZ, RZ, -R12 ;  /* 0x000000ffff0c7224 */ /* 0x000fe400078e0a0c */
[----:B------:R-:W-:Y:S01]  /*11d0*/  IMAD.MOV R4, RZ, RZ, -R2 ;  /* 0x000000ffff047224 */ /* 0x000fe200078e0a02 */
[----:B------:R-:W-:Y:S01]  /*11e0*/  LOP3.LUT R3, R16, R3, RZ, 0xc0, !PT ;  /* 0x0000000310037212 */ /* 0x000fe200078ec0ff */
[----:B------:R-:W-:Y:S02]  /*11f0*/  IMAD R9, R9, R2, R10 ;  /* 0x0000000209097224 */ /* 0x000fe400078e020a */
[----:B------:R-:W-:Y:S02]  /*1200*/  @P2 IMAD R8, R14, R12, R11 ;  /* 0x0000000c0e082224 */ /* 0x000fe400078e020b */
[----:B-1----:R-:W-:-:S02]  /*1210*/  IMAD R2, R4, R23, R26 ;  /* 0x0000001704027224 */ /* 0x002fc400078e021a */
[----:B------:R-:W-:Y:S02]  /*1220*/  IMAD R8, R9, R24, R8 ;  /* 0x0000001809087224 */ /* 0x000fe400078e0208 */
[----:B------:R-:W-:Y:S02]  /*1230*/  IMAD R17, R2, R17, R3 ;  /* 0x0000001102117224 */ /* 0x000fe400078e0203 */
[----:B------:R-:W-:Y:S02]  /*1240*/  IMAD.MOV.U32 R4, RZ, RZ, 0x1 ;  /* 0x00000001ff047424 */ /* 0x000fe400078e00ff */
[----:B------:R-:W-:Y:S01]  /*1250*/  IMAD.MOV.U32 R16, RZ, RZ, R25 ;  /* 0x000000ffff107224 */ /* 0x000fe200078e0019 */
[----:B------:R-:W-:Y:S02]  /*1260*/  SEL R18, R17, R8, !P2 ;  /* 0x0000000811127207 */ /* 0x000fe40005000000 */
[----:B------:R-:W-:-:S07]  /*1270*/  SEL R17, R8, R17, !P2 ;  /* 0x0000001108117207 */ /* 0x000fce0005000000 */
.L_x_10:
[----:B------:R-:W-:Y:S05]  /*1280*/  @!P1 BRA `(.L_x_13) ;  /* 0x000000b000189947 */ /* 0x000fea0003800000 */
[----:B------:R-:W-:-:S06]  /*1290*/  UISETP.GT.U32.AND UP0, UPT, UR12, 0x1, UPT ;  /* 0x000000010c00788c */ /* 0x000fcc000bf04070 */
[----:B------:R-:W-:-:S13]  /*12a0*/  PLOP3.LUT P0, PT, PT, PT, UP0, 0x80, 0x0 ;  /* 0x000000000000781c */ /* 0x000fda0003f0f008 */
[----:B------:R-:W-:Y:S05]  /*12b0*/  @P0 EXIT ;  /* 0x000000000000094d */ /* 0x000fea0003800000 */
.L_x_14:
[----:B------:R-:W-:-:S08]  /*12c0*/  NOP ;  /* 0x0000000000007918 */ /* 0x000fd00000000000 */
[----:B------:R-:W3:Y:S02]  /*12d0*/  USETMAXREG.TRY_ALLOC.CTAPOOL UP0, 0xe8 ;  /* 0x000000e8000079c8 */ /* 0x000ee40008000600 */
[----:B---3--:R-:W-:-:S13]  /*12e0*/  PLOP3.LUT P0, PT, PT, PT, UP0, 0x80, 0x0 ;  /* 0x000000000000781c */ /* 0x008fda0003f0f008 */
[----:B------:R-:W-:Y:S05]  /*12f0*/  @!P0 BRA `(.L_x_14) ;  /* 0xfffffffc00f08947 */ /* 0x000fea000383ffff */
[----:B------:R-:W-:-:S13]  /*1300*/  LOP3.LUT P0, RZ, R4, 0xff, RZ, 0xc0, !PT ;  /* 0x000000ff04ff7812 */ /* 0x000fda000780c0ff */
[----:B------:R-:W-:Y:S05]  /*1310*/  @!P0 EXIT ;  /* 0x000000000000894d */ /* 0x000fea0003800000 */
[----:B------:R-:W3:Y:S01]  /*1320*/  LDL.LU R6, [R1+0x2c] ;  /* 0x00002c0001067983 */ /* 0x000ee20000300800 */
[----:B------:R-:W4:Y:S01]  /*1330*/  S2UR UR4, SR_CgaCtaId ;  /* 0x00000000000479c3 */ /* 0x000f220000008800 */
[----:B------:R-:W-:Y:S01]  /*1340*/  UIADD3 UR5, UR5, -0x1, URZ ;  /* 0xffffffff05057890 */ /* 0x000fe2000fffe03f */
[----:B------:R-:W-:Y:S01]  /*1350*/  UMOV UR43, 0x400 ;  /* 0x00000400002b7882 */ /* 0x000fe20000000000 */
[----:B------:R-:W-:Y:S02]  /*1360*/  ULOP3.LUT UR39, UR36, 0x1, URZ, 0xfc, !UPT ;  /* 0x0000000124277892 */ /* 0x000fe4000f8efc3f */
[----:B------:R-:W-:Y:S02]  /*1370*/  USHF.L.U32 UR42, UR5, 0x3, URZ ;  /* 0x00000003052a7899 */ /* 0x000fe4000800063f */
[----:B------:R-:W-:Y:S02]  /*1380*/  UISETP.NE.AND UP0, UPT, UR5, URZ, UPT ;  /* 0x0000003f0500728c */ /* 0x000fe4000bf05270 */
[----:B------:R-:W-:-:S02]  /*1390*/  ULOP3.LUT UR48, UR42, 0x8, URZ, 0xc0, !UPT ;  /* 0x000000082a307892 */ /* 0x000fc4000f8ec03f */
[----:B------:R-:W-:Y:S02]  /*13a0*/  UIADD3 UR40, UR37, -0x1, URZ ;  /* 0xffffffff25287890 */ /* 0x000fe4000fffe03f */
[----:B------:R-:W-:Y:S02]  /*13b0*/  USHF.L.U32 UR41, UR37, 0x1, URZ ;  /* 0x0000000125297899 */ /* 0x000fe4000800063f */
[----:B------:R-:W-:Y:S02]  /*13c0*/  ULOP3.LUT UR45, UR42, 0x8, URZ, 0xc, !UPT ;  /* 0x000000082a2d7892 */ /* 0x000fe4000f8e0c3f */
[----:B------:R-:W-:Y:S02]  /*13d0*/  USEL UR46, URZ, 0x1, UP0 ;  /* 0x000000013f2e7887 */ /* 0x000fe40008000000 */
[----:B------:R-:W-:Y:S02]  /*13e0*/  ULOP3.LUT UR48, UR48, 0x18, URZ, 0x3c, !UPT ;  /* 0x0000001830307892 */ /* 0x000fe4000f8e3c3f */
[----:B----4-:R-:W-:-:S03]  /*13f0*/  ULEA UR43, UR4, UR43, 0x18 ;  /* 0x0000002b042b7291 */ /* 0x010fc6000f8ec03f */
[----:B------:R-:W-:Y:S01]  /*1400*/  ULDC UR4, c[0x0][0x284] ;  /* 0x0000a10000047ab9 */ /* 0x000fe20000000800 */
[----:B------:R-:W-:-:S04]  /*1410*/  UIADD3 UR44, UR43, 0x60, URZ ;  /* 0x000000602b2c7890 */ /* 0x000fc8000fffe03f */
[----:B------:R-:W-:Y:S01]  /*1420*/  UIADD3 UR47, UR42, UR44, URZ ;  /* 0x0000002c2a2f7290 */ /* 0x000fe2000fffe03f */
[----:B---3--:R-:W-:-:S04]  /*1430*/  SHF.R.S32.HI R0, RZ, 0x1f, R6 ;  /* 0x0000001fff007819 */ /* 0x008fc80000011406 */
[CC--:B------:R-:W-:Y:S02]  /*1440*/  LEA.HI R2, R0.reuse, R6.reuse, RZ, 0x2 ;  /* 0x0000000600027211 */ /* 0x0c0fe400078f10ff */
[----:B------:R-:W-:Y:S02]  /*1450*/  LEA.HI R0, R0, R6, RZ, 0x5 ;  /* 0x0000000600007211 */ /* 0x000fe400078f28ff */
[--C-:B------:R-:W-:Y:S02]  /*1460*/  SHF.R.S32.HI R156, RZ, 0x2, R2.reuse ;  /* 0x00000002ff9c7819 */ /* 0x100fe40000011402 */
[----:B------:R-:W-:Y:S02]  /*1470*/  LOP3.LUT R4, R0, 0xffffffe0, RZ, 0xc0, !PT ;  /* 0xffffffe000047812 */ /* 0x000fe400078ec0ff */
[----:B------:R-:W-:Y:S02]  /*1480*/  SHF.R.S32.HI R3, RZ, 0x1f, R2 ;  /* 0x0000001fff037819 */ /* 0x000fe40000011402 */
[----:B------:R-:W-:-:S02]  /*1490*/  IADD3 R4, R6, -R4, RZ ;  /* 0x8000000406047210 */ /* 0x000fc40007ffe0ff */
[----:B------:R-:W-:Y:S02]  /*14a0*/  LOP3.LUT R168, R2, 0xfffffffc, RZ, 0xc0, !PT ;  /* 0xfffffffc02a87812 */ /* 0x000fe400078ec0ff */
[----:B------:R-:W-:Y:S02]  /*14b0*/  SHF.R.S32.HI R5, RZ, 0x1f, R4 ;  /* 0x0000001fff057819 */ /* 0x000fe40000011404 */
[----:B------:R-:W-:Y:S01]  /*14c0*/  LEA.HI R3, R3, R156, RZ, 0x3 ;  /* 0x0000009c03037211 */ /* 0x000fe200078f18ff */
[----:B------:R-:W-:Y:S01]  /*14d0*/  IMAD.IADD R168, R6, 0x1, -R168 ;  /* 0x0000000106a87824 */ /* 0x000fe200078e0aa8 */
[----:B------:R-:W-:Y:S02]  /*14e0*/  LEA.HI R6, R5, R4, RZ, 0x2 ;  /* 0x0000000405067211 */ /* 0x000fe400078f10ff */
[----:B------:R-:W-:Y:S02]  /*14f0*/  LOP3.LUT R3, R3, 0xfffffff8, RZ, 0xc0, !PT ;  /* 0xfffffff803037812 */ /* 0x000fe400078ec0ff */
[----:B------:R-:W-:-:S02]  /*1500*/  LOP3.LUT R7, R6, 0xfffffffc, RZ, 0xc0, !PT ;  /* 0xfffffffc06077812 */ /* 0x000fc400078ec0ff */
[----:B------:R-:W-:Y:S01]  /*1510*/  LEA.HI R2, R5, R4, RZ, 0x4 ;  /* 0x0000000405027211 */ /* 0x000fe200078f20ff */
[----:B------:R-:W-:Y:S01]  /*1520*/  IMAD.IADD R156, R156, 0x1, -R3 ;  /* 0x000000019c9c7824 */ /* 0x000fe200078e0a03 */
[----:B------:R-:W-:Y:S01]  /*1530*/  SHF.R.S32.HI R9, RZ, 0x1f, R6 ;  /* 0x0000001fff097819 */ /* 0x000fe20000011406 */
[----:B------:R-:W-:Y:S01]  /*1540*/  IMAD.IADD R4, R4, 0x1, -R7 ;  /* 0x0000000104047824 */ /* 0x000fe200078e0a07 */
[----:B------:R-:W-:Y:S02]  /*1550*/  SHF.R.S32.HI R7, RZ, 0x5, R0 ;  /* 0x00000005ff077819 */ /* 0x000fe40000011400 */
[----:B------:R-:W-:Y:S02]  /*1560*/  SHF.R.S32.HI R0, RZ, 0x2, R6 ;  /* 0x00000002ff007819 */ /* 0x000fe40000011406 */
[----:B------:R-:W-:Y:S01]  /*1570*/  SHF.R.S32.HI R3, RZ, 0x1f, R156 ;  /* 0x0000001fff037819 */ /* 0x000fe2000001149c */
[----:B------:R-:W-:Y:S01]  /*1580*/  IMAD R6, R7, 0x40, R168 ;  /* 0x0000004007067824 */ /* 0x000fe200078e02a8 */
[----:B------:R-:W-:Y:S01]  /*1590*/  LEA.HI R9, R9, R0, RZ, 0x2 ;  /* 0x0000000009097211 */ /* 0x000fe200078f10ff */
[----:B------:R-:W-:Y:S01]  /*15a0*/  IMAD R159, R7, -0x10, -R156 ;  /* 0xfffffff0079f7824 */ /* 0x000fe200078e0a9c */
[----:B------:R-:W-:-:S02]  /*15b0*/  SHF.R.S32.HI R2, RZ, 0x4, R2 ;  /* 0x00000004ff027819 */ /* 0x000fc40000011402 */
[----:B------:R-:W-:Y:S01]  /*15c0*/  LEA.HI R3, R3, R156, RZ, 0x2 ;  /* 0x0000009c03037211 */ /* 0x000fe200078f10ff */
[----:B------:R-:W-:Y:S01]  /*15d0*/  VIADD R159, R159, UR4 ;  /* 0x000000049f9f7c36 */ /* 0x000fe20008000000 */
[----:B------:R-:W-:Y:S01]  /*15e0*/  LOP3.LUT R9, R9, 0xfffffffc, RZ, 0xc0, !PT ;  /* 0xfffffffc09097812 */ /* 0x000fe200078ec0ff */
[C---:B------:R-:W-:Y:S01]  /*15f0*/  IMAD.SHL.U32 R166, R2.reuse, 0x20, RZ ;  /* 0x0000002002a67824 */ /* 0x040fe200078e00ff */
[C---:B------:R-:W-:Y:S01]  /*1600*/  LOP3.LUT R5, R3.reuse, 0xfffffffc, RZ, 0xc0, !PT ;  /* 0xfffffffc03057812 */ /* 0x040fe200078ec0ff */
[----:B------:R-:W-:Y:S01]  /*1610*/  IMAD.SHL.U32 R165, R2, 0x4, RZ ;  /* 0x0000000402a57824 */ /* 0x000fe200078e00ff */
[----:B------:R-:W-:Y:S01]  /*1620*/  SHF.R.S32.HI R157, RZ, 0x1f, R156 ;  /* 0x0000001fff9d7819 */ /* 0x000fe2000001149c */
[----:B------:R-:W-:Y:S01]  /*1630*/  IMAD.IADD R9, R0, 0x1, -R9 ;  /* 0x0000000100097824 */ /* 0x000fe200078e0a09 */
[----:B------:R-:W-:Y:S01]  /*1640*/  LOP3.LUT R166, R166, 0x20, RZ, 0xc0, !PT ;  /* 0x00000020a6a67812 */ /* 0x000fe200078ec0ff */
[----:B------:R-:W-:Y:S01]  /*1650*/  IMAD.IADD R5, R156, 0x1, -R5 ;  /* 0x000000019c057824 */ /* 0x000fe200078e0a05 */
[----:B------:R-:W-:Y:S01]  /*1660*/  LOP3.LUT P0, RZ, R3, 0x4, RZ, 0xc0, !PT ;  /* 0x0000000403ff7812 */ /* 0x000fe2000780c0ff */
[----:B------:R-:W-:Y:S01]  /*1670*/  IMAD R164, R9, 0x8, R4 ;  /* 0x0000000809a47824 */ /* 0x000fe200078e0204 */
[----:B------:R-:W-:Y:S01]  /*1680*/  LOP3.LUT R167, R3, 0x4, RZ, 0xc0, !PT ;  /* 0x0000000403a77812 */ /* 0x000fe200078ec0ff */
[----:B------:R-:W-:Y:S01]  /*1690*/  IMAD.U32 R0, R6, 0x8, R5 ;  /* 0x0000000806007824 */ /* 0x000fe200078e0005 */
[----:B------:R-:W-:Y:S01]  /*16a0*/  LOP3.LUT R165, R165, 0x4, RZ, 0xc0, !PT ;  /* 0x00000004a5a57812 */ /* 0x000fe200078ec0ff */
[----:B------:R-:W-:Y:S01]  /*16b0*/  IMAD R158, R4, 0x8, R9 ;  /* 0x00000008049e7824 */ /* 0x000fe200078e0209 */
[----:B------:R-:W-:Y:S01]  /*16c0*/  LEA.HI R3, R166, R166, RZ, 0x1d ;  /* 0x000000a6a6037211 */ /* 0x000fe200078fe8ff */
[----:B------:R-:W-:Y:S01]  /*16d0*/  IMAD.WIDE R156, R7, 0x10, R156 ;  /* 0x00000010079c7825 */ /* 0x000fe200078e029c */
[----:B------:R-:W-:-:S02]  /*16e0*/  P2R R169, PR, RZ, 0x1 ;  /* 0x00000001ffa97803 */ /* 0x000fc40000000000 */
[----:B------:R-:W-:Y:S01]  /*16f0*/  IADD3 R164, R164, R3, RZ ;  /* 0x00000003a4a47210 */ /* 0x000fe20007ffe0ff */
[----:B------:R-:W-:Y:S02]  /*1700*/  IMAD.IADD R167, R167, 0x1, R0 ;  /* 0x00000001a7a77824 */ /* 0x000fe400078e0200 */
[----:B------:R-:W-:-:S07]  /*1710*/  IMAD.IADD R158, R165, 0x1, R158 ;  /* 0x00000001a59e7824 */ /* 0x000fce00078e029e */
.L_x_303:
[----:B------:R-:W-:Y:S01]  /*1720*/  IMAD.U32 R0, RZ, RZ, UR46 ;  /* 0x0000002eff007e24 */ /* 0x000fe2000f8e00ff */
[----:B------:R-:W3:Y:S01]  /*1730*/  S2R R2, SR_TID.X ;  /* 0x0000000000027919 */ /* 0x000ee20000002100 */
[----:B0-----:R-:W-:-:S03]  /*1740*/  IMAD.U32 R23, RZ, RZ, UR44 ;  /* 0x0000002cff177e24 */ /* 0x001fc6000f8e00ff */
[----:B------:R-:W-:-:S04]  /*1750*/  SHF.L.U32 R0, R0, 0x1f, RZ ;  /* 0x0000001f00007819 */ /* 0x000fc800000006ff */
[----:B------:R-:W0:Y:S01]  /*1760*/  SYNCS.PHASECHK.TRANS64.TRYWAIT P0, [R23+UR42], R0 ;  /* 0x00000000170075a7 */ /* 0x000e22000800016a */
[----:B---3--:R-:W-:Y:S01]  /*1770*/  SHF.R.U32.HI R2, RZ, 0x5, R2 ;  /* 0x00000005ff027819 */ /* 0x008fe20000011602 */
[----:B01--4-:R-:W-:Y:S06]  /*1780*/  @!P0 BRA `(.L_x_15) ;  /* 0x000000d000308947 */ /* 0x013fec0003800000 */
.L_x_328:
[----:B------:R-:W-:Y:S01]  /*1790*/  UIADD3 UR4, UR43, 0x200, URZ ;  /* 0x000002002b047890 */ /* 0x000fe2000fffe03f */
[----:B------:R3:W4:Y:S03]  /*17a0*/  SHFL.IDX PT, R24, R2, RZ, 0x1f ;  /* 0x00001fff02187589 */ /* 0x00072600000e0000 */
[----:B------:R-:W-:-:S06]  /*17b0*/  ULOP3.LUT UP0, URZ, UR4, 0x9f, URZ, 0xc0, !UPT ;  /* 0x0000009f043f7892 */ /* 0x000fcc000f80c03f */
[----:B------:R-:W-:-:S13]  /*17c0*/  PLOP3.LUT P0, PT, PT, PT, UP0, 0x80, 0x0 ;  /* 0x000000000000781c */ /* 0x000fda0003f0f008 */
[----:B---3--:R-:W-:Y:S05]  /*17d0*/  @!P0 BRA `(.L_x_16) ;  /* 0x0000000000408947 */ /* 0x008fea0003800000 */
[----:B0-----:R-:W-:Y:S01]  /*17e0*/  MOV R0, 0x0 ;  /* 0x0000000000007802 */ /* 0x001fe20000000f00 */
[----:B------:R-:W-:Y:S01]  /*17f0*/  ULDC.64 UR4, c[0x4][0x78] ;  /* 0x01001e0000047ab9 */ /* 0x000fe20000000a00 */
[----:B------:R-:W-:Y:S01]  /*1800*/  ULDC.64 UR6, c[0x4][0x8] ;  /* 0x0100020000067ab9 */ /* 0x000fe20000000a00 */
[----:B------:R-:W-:Y:S01]  /*1810*/  IMAD.U32 R4, RZ, RZ, UR4 ;  /* 0x00000004ff047e24 */ /* 0x000fe2000f8e00ff */
[----:B------:R0:W3:Y:S01]  /*1820*/  LDC.64 R2, c[0x4][R0] ;  /* 0x0100000000027b82 */ /* 0x0000e20000000a00 */
[----:B------:R-:W-:Y:S01]  /*1830*/  IMAD.U32 R5, RZ, RZ, UR5 ;  /* 0x00000005ff057e24 */ /* 0x000fe2000f8e00ff */
[----:B------:R-:W-:Y:S01]  /*1840*/  ULDC.64 UR4, c[0x4][0x80] ;  /* 0x0100200000047ab9 */ /* 0x000fe20000000a00 */
[----:B-1----:R-:W-:Y:S01]  /*1850*/  IMAD.U32 R10, RZ, RZ, UR6 ;  /* 0x00000006ff0a7e24 */ /* 0x002fe2000f8e00ff */
[----:B------:R-:W-:Y:S01]  /*1860*/  MOV R13, RZ ;  /* 0x000000ff000d7202 */ /* 0x000fe20000000f00 */
[----:B------:R-:W-:Y:S02]  /*1870*/  IMAD.U32 R6, RZ, RZ, UR4 ;  /* 0x00000004ff067e24 */ /* 0x000fe4000f8e00ff */
[----:B------:R-:W-:-:S02]  /*1880*/  IMAD.U32 R7, RZ, RZ, UR5 ;  /* 0x00000005ff077e24 */ /* 0x000fc4000f8e00ff */
[----:B------:R-:W-:Y:S02]  /*1890*/  IMAD.U32 R11, RZ, RZ, UR7 ;  /* 0x00000007ff0b7e24 */ /* 0x000fe4000f8e00ff */
[----:B------:R-:W-:Y:S02]  /*18a0*/  IMAD.MOV.U32 R8, RZ, RZ, 0x70 ;  /* 0x00000070ff087424 */ /* 0x000fe400078e00ff */
[----:B0-2---:R-:W-:-:S07]  /*18b0*/  IMAD.MOV.U32 R12, RZ, RZ, 0x1 ;  /* 0x00000001ff0c7424 */ /* 0x005fce00078e00ff */
[----:B------:R-:W-:-:S07]  /*18c0*/  LEPC R20, `(.L_x_16) ;  /* 0x000000001014794e */ /* 0x000fce0000000000 */
[----:B---345:R-:W-:Y:S05]  /*18d0*/  CALL.ABS.NOINC R2 ;  /* 0x0000000002007343 */ /* 0x038fea0003c00000 */
.L_x_16:
[----:B------:R-:W-:-:S04]  /*18e0*/  UIADD3 UR4, UR43, 0xa200, URZ ;  /* 0x0000a2002b047890 */ /* 0x000fc8000fffe03f */
[----:B------:R-:W-:-:S06]  /*18f0*/  ULOP3.LUT UP0, URZ, UR4, 0x9f, URZ, 0xc0, !UPT ;  /* 0x0000009f043f7892 */ /* 0x000fcc000f80c03f */
[----:B------:R-:W-:-:S13]  /*1900*/  PLOP3.LUT P0, PT, PT, PT, UP0, 0x80, 0x0 ;  /* 0x000000000000781c */ /* 0x000fda0003f0f008 */
[----:B------:R-:W-:Y:S05]  /*1910*/  @!P0 BRA `(.L_x_17) ;  /* 0x00000000007c8947 */ /* 0x000fea0003800000 */
[----:B------:R-:W-:Y:S01]  /*1920*/  MOV R2, 0x0 ;  /* 0x0000000000027802 */ /* 0x000fe20000000f00 */
[----:B------:R-:W-:Y:S01]  /*1930*/  ULDC.64 UR4, c[0x4][0x78] ;  /* 0x01001e0000047ab9 */ /* 0x000fe20000000a00 */
[----:B------:R-:W-:Y:S01]  /*1940*/  ULDC.64 UR6, c[0x4][0x80] ;  /* 0x0100200000067ab9 */ /* 0x000fe20000000a00 */
[----:B------:R-:W-:Y:S01]  /*1950*/  IMAD.U32 R4, RZ, RZ, UR4 ;  /* 0x00000004ff047e24 */ /* 0x000fe2000f8e00ff */
[----:B------:R3:W0:Y:S01]  /*1960*/  LDC.64 R14, c[0x4][R2] ;  /* 0x01000000020e7b82 */ /* 0x0006220000000a00 */
[----:B------:R-:W-:Y:S01]  /*1970*/  IMAD.U32 R5, RZ, RZ, UR5 ;  /* 0x00000005ff057e24 */ /* 0x000fe2000f8e00ff */
[----:B------:R-:W-:Y:S01]  /*1980*/  ULDC.64 UR4, c[0x4][0x10] ;  /* 0x0100040000047ab9 */ /* 0x000fe20000000a00 */
[----:B------:R-:W-:Y:S02]  /*1990*/  IMAD.U32 R6, RZ, RZ, UR6 ;  /* 0x00000006ff067e24 */ /* 0x000fe4000f8e00ff */
[----:B------:R-:W-:Y:S02]  /*19a0*/  IMAD.U32 R7, RZ, RZ, UR7 ;  /* 0x00000007ff077e24 */ /* 0x000fe4000f8e00ff */
[----:B-1----:R-:W-:-:S02]  /*19b0*/  IMAD.U32 R10, RZ, RZ, UR4 ;  /* 0x00000004ff0a7e24 */ /* 0x002fc4000f8e00ff */
[----:B------:R-:W-:Y:S02]  /*19c0*/  IMAD.U32 R11, RZ, RZ, UR5 ;  /* 0x00000005ff0b7e24 */ /* 0x000fe4000f8e00ff */
[----:B------:R-:W-:Y:S02]  /*19d0*/  IMAD.MOV.U32 R8, RZ, RZ, 0x70 ;  /* 0x00000070ff087424 */ /* 0x000fe400078e00ff */
[----:B--2---:R-:W-:Y:S02]  /*19e0*/  IMAD.MOV.U32 R12, RZ, RZ, 0x1 ;  /* 0x00000001ff0c7424 */ /* 0x004fe400078e00ff */
[----:B---3--:R-:W-:-:S07]  /*19f0*/  IMAD.MOV.U32 R13, RZ, RZ, RZ ;  /* 0x000000ffff0d7224 */ /* 0x008fce00078e00ff */
[----:B------:R-:W-:-:S07]  /*1a00*/  LEPC R20, `(.L_x_18) ;  /* 0x000000001014794e */ /* 0x000fce0000000000 */
[----:B0---45:R-:W-:Y:S05]  /*1a10*/  CALL.ABS.NOINC R14 ;  /* 0x000000000e007343 */ /* 0x031fea0003c00000 */
.L_x_18:
[----:B------:R-:W0:Y:S01]  /*1a20*/  LDC.64 R2, c[0x4][R2] ;  /* 0x0100000002027b82 */ /* 0x000e220000000a00 */
[----:B------:R-:W-:Y:S01]  /*1a30*/  ULDC.64 UR4, c[0x4][0x78] ;  /* 0x01001e0000047ab9 */ /* 0x000fe20000000a00 */
[----:B------:R-:W-:Y:S01]  /*1a40*/  ULDC.64 UR6, c[0x4][0x80] ;  /* 0x0100200000067ab9 */ /* 0x000fe20000000a00 */
[----:B------:R-:W-:Y:S01]  /*1a50*/  IMAD.U32 R4, RZ, RZ, UR4 ;  /* 0x00000004ff047e24 */ /* 0x000fe2000f8e00ff */
[----:B------:R-:W-:Y:S01]  /*1a60*/  MOV R7, UR7 ;  /* 0x0000000700077c02 */ /* 0x000fe20008000f00 */
[----:B------:R-:W-:Y:S01]  /*1a70*/  IMAD.U32 R5, RZ, RZ, UR5 ;  /* 0x00000005ff057e24 */ /* 0x000fe2000f8e00ff */
[----:B------:R-:W-:Y:S01]  /*1a80*/  ULDC.64 UR4, c[0x4][0x18] ;  /* 0x0100060000047ab9 */ /* 0x000fe20000000a00 */
[----:B------:R-:W-:Y:S02]  /*1a90*/  IMAD.U32 R6, RZ, RZ, UR6 ;  /* 0x00000006ff067e24 */ /* 0x000fe4000f8e00ff */
[----:B------:R-:W-:Y:S02]  /*1aa0*/  IMAD.U32 R10, RZ, RZ, UR4 ;  /* 0x00000004ff0a7e24 */ /* 0x000fe4000f8e00ff */
[----:B------:R-:W-:-:S02]  /*1ab0*/  IMAD.U32 R11, RZ, RZ, UR5 ;  /* 0x00000005ff0b7e24 */ /* 0x000fc4000f8e00ff */
[----:B------:R-:W-:Y:S02]  /*1ac0*/  IMAD.MOV.U32 R8, RZ, RZ, 0x70 ;  /* 0x00000070ff087424 */ /* 0x000fe400078e00ff */
[----:B------:R-:W-:Y:S02]  /*1ad0*/  IMAD.MOV.U32 R12, RZ, RZ, 0x1 ;  /* 0x00000001ff0c7424 */ /* 0x000fe400078e00ff */
[----:B------:R-:W-:-:S07]  /*1ae0*/  IMAD.MOV.U32 R13, RZ, RZ, RZ ;  /* 0x000000ffff0d7224 */ /* 0x000fce00078e00ff */
[----:B------:R-:W-:-:S07]  /*1af0*/  LEPC R20, `(.L_x_17) ;  /* 0x000000001014794e */ /* 0x000fce0000000000 */
[----:B0-----:R-:W-:Y:S05]  /*1b00*/  CALL.ABS.NOINC R2 ;  /* 0x0000000002007343 */ /* 0x001fea0003c00000 */
.L_x_17:
[----:B0---4-:R-:W-:Y:S01]  /*1b10*/  SHF.R.S32.HI R3, RZ, 0x1f, R24 ;  /* 0x0000001fff037819 */ /* 0x011fe20000011418 */
[----:B------:R-:W-:Y:S01]  /*1b20*/  IMAD.U32 R0, RZ, RZ, UR39 ;  /* 0x00000027ff007e24 */ /* 0x000fe2000f8e00ff */
[----:B------:R-:W-:Y:S02]  /*1b30*/  UMOV UR4, 0xffffffff ;  /* 0xffffffff00047882 */ /* 0x000fe40000000000 */
[----:B------:R-:W-:Y:S02]  /*1b40*/  LEA.HI R3, R3, R24, RZ, 0x2 ;  /* 0x0000001803037211 */ /* 0x000fe400078f10ff */
[----:B------:R-:W-:Y:S02]  /*1b50*/  ISETP.NE.AND P0, PT, R0, 0x3, PT ;  /* 0x000000030000780c */ /* 0x000fe40003f05270 */
[----:B------:R-:W-:-:S05]  /*1b60*/  LOP3.LUT R3, R3, 0xfffffffc, RZ, 0xc0, !PT ;  /* 0xfffffffc03037812 */ /* 0x000fca00078ec0ff */
[----:B------:R-:W-:Y:S01]  /*1b70*/  IMAD.IADD R3, R24, 0x1, -R3 ;  /* 0x0000000118037824 */ /* 0x000fe200078e0a03 */
[----:B------:R-:W-:Y:S06]  /*1b80*/  BRA.DIV UR4, `(.L_x_19) ;  /* 0x000000ce04487947 */ /* 0x000fec000b800000 */
.L_x_330:
[----:B------:R-:W-:Y:S01]  /*1b90*/  IMAD R174, R3, 0xc, RZ ;  /* 0x0000000c03ae7824 */ /* 0x000fe200078e02ff */
[----:B------:R-:W-:Y:S06]  /*1ba0*/  @!P0 BRA `(.L_x_20) ;  /* 0x0000000000048947 */ /* 0x000fec0003800000 */
[----:B------:R-:W-:Y:S01]  /*1bb0*/  BPT.TRAP 0x1 ;  /* 0x000000040000795c */ /* 0x000fe20000300000 */
.L_x_20:
[----:B------:R-:W-:Y:S02]  /*1bc0*/  IMAD.U32 R3, RZ, RZ, UR50 ;  /* 0x00000032ff037e24 */ /* 0x000fe4000f8e00ff */
[----:B------:R-:W-:-:S03]  /*1bd0*/  IMAD.U32 R0, RZ, RZ, UR49 ;  /* 0x00000031ff007e24 */ /* 0x000fc6000f8e00ff */
[----:B------:R-:W-:Y:S02]  /*1be0*/  LEA R3, R3, UR43, 0x3 ;  /* 0x0000002b03037c11 */ /* 0x000fe4000f8e18ff */
[----:B------:R-:W-:-:S04]  /*1bf0*/  SHF.L.U32 R0, R0, 0x1f, RZ ;  /* 0x0000001f00007819 */ /* 0x000fc800000006ff */
[----:B------:R0:W3:Y:S01]  /*1c00*/  SYNCS.PHASECHK.TRANS64.TRYWAIT P1, [R3+URZ], R0 ;  /* 0x00000000030075a7 */ /* 0x0000e2000802017f */
[----:B------:R-:W-:Y:S05]  /*1c10*/  @!P0 BRA `(.L_x_21) ;  /* 0x0000000000048947 */ /* 0x000fea0003800000 */
[----:B------:R-:W-:Y:S01]  /*1c20*/  BPT.TRAP 0x1 ;  /* 0x000000040000795c */ /* 0x000fe20000300000 */
.L_x_21:
[----:B---3--:R-:W-:Y:S05]  /*1c30*/  @P1 BRA `(.L_x_22) ;  /* 0x0000000000081947 */ /* 0x008fea0003800000 */
[----:B------:R-:W3:Y:S02]  /*1c40*/  SYNCS.PHASECHK.TRANS64.TRYWAIT P1, [R3+URZ], R0 ;  /* 0x00000000030075a7 */ /* 0x000ee4000802017f */
[----:B---3--:R-:W-:Y:S05]  /*1c50*/  @!P1 BRA `(.L_x_23) ;  /* 0x000000cc00309947 */ /* 0x008fea0003800000 */
.L_x_22:
[----:B------:R-:W-:-:S04]  /*1c60*/  UIADD3 UR4, UR50, 0x1, URZ ;  /* 0x0000000132047890 */ /* 0x000fc8000fffe03f */
[----:B------:R-:W-:Y:S02]  /*1c70*/  UISETP.NE.AND UP0, UPT, UR4, 0x5, UPT ;  /* 0x000000050400788c */ /* 0x000fe4000bf05270 */
[----:B------:R-:W-:Y:S02]  /*1c80*/  IMAD.U32 R175, RZ, RZ, UR4 ;  /* 0x00000004ffaf7e24 */ /* 0x000fe4000f8e00ff */
[----:B------:R-:W-:Y:S02]  /*1c90*/  USEL UR4, URZ, 0x1, UP0 ;  /* 0x000000013f047887 */ /* 0x000fe40008000000 */
[----:B------:R-:W-:Y:S02]  /*1ca0*/  PLOP3.LUT P1, PT, PT, PT, UP0, 0x80, 0x0 ;  /* 0x000000000000781c */ /* 0x000fe40003f2f008 */
[----:B------:R-:W-:Y:S02]  /*1cb0*/  ULOP3.LUT UR4, UR49, UR4, URZ, 0x3c, !UPT ;  /* 0x0000000431047292 */ /* 0x000fe4000f8e3c3f */
[----:B------:R-:W-:-:S04]  /*1cc0*/  SEL R175, R175, RZ, P1 ;  /* 0x000000ffafaf7207 */ /* 0x000fc80000800000 */
[----:B------:R-:W-:Y:S01]  /*1cd0*/  IMAD.U32 R173, RZ, RZ, UR4 ;  /* 0x00000004ffad7e24 */ /* 0x000fe2000f8e00ff */
[----:B------:R-:W-:Y:S06]  /*1ce0*/  @!P0 BRA `(.L_x_24) ;  /* 0x0000000000048947 */ /* 0x000fec0003800000 */
[----:B------:R-:W-:Y:S01]  /*1cf0*/  BPT.TRAP 0x1 ;  /* 0x000000040000795c */ /* 0x000fe20000300000 */
.L_x_24:
[----:B0--3--:R-:W-:Y:S01]  /*1d00*/  IMAD.MOV.U32 R3, RZ, RZ, -0x650a62f0 ;  /* 0x9af59d10ff037424 */ /* 0x009fe200078e00ff */
[----:B------:R-:W-:Y:S01]  /*1d10*/  MOV R171, 0x8d10d10 ;  /* 0x08d10d1000ab7802 */ /* 0x000fe20000000f00 */
[----:B------:R-:W-:Y:S01]  /*1d20*/  IMAD.U32 R24, RZ, RZ, UR50 ;  /* 0x00000032ff187e24 */ /* 0x000fe2000f8e00ff */
[----:B------:R-:W-:Y:S01]  /*1d30*/  UIADD3 UR4, UR43, 0xa200, URZ ;  /* 0x0000a2002b047890 */ /* 0x000fe2000fffe03f */
[----:B------:R-:W-:Y:S01]  /*1d40*/  ISETP.NE.AND P2, PT, R169, RZ, PT ;  /* 0x000000ffa900720c */ /* 0x000fe20003f45270 */
[----:B------:R-:W-:Y:S01]  /*1d50*/  IMAD.MOV.U32 R170, RZ, RZ, 0x10 ;  /* 0x00000010ffaa7424 */ /* 0x000fe200078e00ff */
[-C--:B------:R-:W-:Y:S01]  /*1d60*/  SHF.R.U64 R172, R3, R174.reuse, 0xdd3f ;  /* 0x0000dd3f03ac7419 */ /* 0x080fe200000012ae */
[----:B------:R-:W-:Y:S01]  /*1d70*/  IMAD R177, R24, 0x800, R167 ;  /* 0x0000080018b17824 */ /* 0x000fe200078e02a7 */
[----:B------:R-:W-:Y:S01]  /*1d80*/  SHF.R.U64 R171, R171, R174, 0xb08b ;  /* 0x0000b08babab7419 */ /* 0x000fe200000012ae */
[----:B------:R-:W-:Y:S01]  /*1d90*/  IMAD.U32 R13, RZ, RZ, UR4 ;  /* 0x00000004ff0d7e24 */ /* 0x000fe2000f8e00ff */
[C---:B------:R-:W-:Y:S01]  /*1da0*/  LOP3.LUT R0, R172.reuse, 0x7, RZ, 0xc0, !PT ;  /* 0x00000007ac007812 */ /* 0x040fe200078ec0ff */
[----:B------:R-:W-:Y:S01]  /*1db0*/  IMAD.SHL.U32 R2, R172, 0x100, RZ ;  /* 0x00000100ac027824 */ /* 0x000fe200078e00ff */
[C---:B------:R-:W-:Y:S01]  /*1dc0*/  LOP3.LUT R3, R171.reuse, 0x7, RZ, 0xc0, !PT ;  /* 0x00000007ab037812 */ /* 0x040fe200078ec0ff */
[----:B------:R-:W-:Y:S01]  /*1dd0*/  IMAD.SHL.U32 R4, R171, 0x40, RZ ;  /* 0x00000040ab047824 */ /* 0x000fe200078e00ff */
[----:B------:R-:W-:Y:S01]  /*1de0*/  LEA R24, R24, R164, 0xd ;  /* 0x000000a418187211 */ /* 0x000fe200078e68ff */
[----:B------:R-:W-:Y:S01]  /*1df0*/  UMOV UR4, 0xffffffff ;  /* 0xffffffff00047882 */ /* 0x000fe20000000000 */
[----:B------:R-:W-:-:S02]  /*1e00*/  ISETP.NE.AND P1, PT, R0, R3, PT ;  /* 0x000000030000720c */ /* 0x000fc40003f25270 */
[----:B------:R-:W-:Y:S01]  /*1e10*/  LOP3.LUT R178, R2, 0x700, RZ, 0xc0, !PT ;  /* 0x0000070002b27812 */ /* 0x000fe200078ec0ff */
[----:B------:R-:W-:Y:S01]  /*1e20*/  VIADD R2, R0, 0x1 ;  /* 0x0000000100027836 */ /* 0x000fe20000000000 */
[----:B------:R-:W-:Y:S02]  /*1e30*/  LOP3.LUT R7, R4, 0x1c0, RZ, 0xc0, !PT ;  /* 0x000001c004077812 */ /* 0x000fe400078ec0ff */
[----:B------:R-:W-:Y:S02]  /*1e40*/  LEA R177, R177, UR43, 0x2 ;  /* 0x0000002bb1b17c11 */ /* 0x000fe4000f8e10ff */
[----:B------:R-:W-:Y:S01]  /*1e50*/  SEL R5, R2, R3, !P1 ;  /* 0x0000000302057207 */ /* 0x000fe20004800000 */
[----:B------:R-:W-:Y:S01]  /*1e60*/  IMAD.IADD R178, R178, 0x1, R7 ;  /* 0x00000001b2b27824 */ /* 0x000fe200078e0207 */
[----:B------:R-:W-:Y:S01]  /*1e70*/  LEA R181, R175, UR43, 0x3 ;  /* 0x0000002bafb57c11 */ /* 0x000fe2000f8e18ff */
[----:B------:R-:W-:Y:S01]  /*1e80*/  VIADD R6, R177, 0x200 ;  /* 0x00000200b1067836 */ /* 0x000fe20000000000 */
[----:B------:R-:W-:Y:S01]  /*1e90*/  SHF.L.U32 R180, R173, 0x1f, RZ ;  /* 0x0000001fadb47819 */ /* 0x000fe200000006ff */
[----:B------:R-:W-:Y:S01]  /*1ea0*/  @!P1 VIADD R0, R3, 0x1 ;  /* 0x0000000103009836 */ /* 0x000fe20000000000 */
[----:B------:R-:W-:Y:S01]  /*1eb0*/  ISETP.NE.AND P1, PT, R166, RZ, PT ;  /* 0x000000ffa600720c */ /* 0x000fe20003f25270 */
[----:B--2---:R-:W-:-:S02]  /*1ec0*/  IMAD.IADD R20, R24, 0x1, R178 ;  /* 0x0000000118147824 */ /* 0x004fc400078e02b2 */
[----:B------:R-:W-:Y:S01]  /*1ed0*/  IMAD R5, R5, 0x4, R0 ;  /* 0x0000000405057824 */ /* 0x000fe200078e0200 */
[----:B------:R-:W-:Y:S01]  /*1ee0*/  SEL R170, R170, 0xfffffff0, !P1 ;  /* 0xfffffff0aaaa7807 */ /* 0x000fe20004800000 */
[C---:B------:R-:W-:Y:S01]  /*1ef0*/  IMAD R3, R20.reuse, 0x4, R13 ;  /* 0x0000000414037824 */ /* 0x040fe200078e020d */
[----:B------:R-:W-:Y:S01]  /*1f00*/  LEA R20, R20, UR43, 0x2 ;  /* 0x0000002b14147c11 */ /* 0x000fe2000f8e10ff */
[----:B------:R-:W-:Y:S02]  /*1f10*/  IMAD.SHL.U32 R179, R5, 0x40, RZ ;  /* 0x0000004005b37824 */ /* 0x000fe400078e00ff */
[----:B------:R-:W-:Y:S02]  /*1f20*/  VIADD R176, R177, 0x290 ;  /* 0x00000290b1b07836 */ /* 0x000fe40000000000 */
[----:B------:R-:W-:Y:S01]  /*1f30*/  IMAD.IADD R0, R24, 0x1, R179 ;  /* 0x0000000118007824 */ /* 0x000fe200078e02b3 */
[----:B------:R0:W2:Y:S01]  /*1f40*/  SYNCS.PHASECHK.TRANS64.TRYWAIT P1, [R181+URZ], R180 ;  /* 0x000000b4b50075a7 */ /* 0x0000a2000802017f */
[----:B------:R-:W-:Y:S01]  /*1f50*/  @P2 VIADD R176, R6, 0x70 ;  /* 0x0000007006b02836 */ /* 0x000fe20000000000 */
[----:B------:R0:W3:Y:S01]  /*1f60*/  LDS R152, [R177+0x200] ;  /* 0x00020000b1987984 */ /* 0x0000e20000000800 */
[C---:B------:R-:W-:Y:S01]  /*1f70*/  IMAD R5, R0.reuse, 0x4, R13 ;  /* 0x0000000400057824 */ /* 0x040fe200078e020d */
[----:B------:R-:W-:Y:S01]  /*1f80*/  LEA R21, R0, UR43, 0x2 ;  /* 0x0000002b00157c11 */ /* 0x000fe2000f8e10ff */
[----:B------:R-:W-:Y:S01]  /*1f90*/  IMAD.IADD R2, R3, 0x1, R170 ;  /* 0x0000000103027824 */ /* 0x000fe200078e02aa */
[----:B------:R0:W4:Y:S01]  /*1fa0*/  LDS R153, [R177+0x600] ;  /* 0x00060000b1997984 */ /* 0x0001220000000800 */
[----:B------:R-:W-:Y:S01]  /*1fb0*/  IMAD.IADD R5, R170, 0x1, R5 ;  /* 0x00000001aa057824 */ /* 0x000fe200078e0205 */
[----:B------:R-:W-:-:S02]  /*1fc0*/  ISETP.NE.AND P2, PT, RZ, UR40, PT ;  /* 0x00000028ff007c0c */ /* 0x000fc4000bf45270 */
[----:B------:R0:W0:Y:S04]  /*1fd0*/  LDS R154, [R176] ;  /* 0x00000000b09a7984 */ /* 0x0000280000000800 */
[----:B------:R0:W0:Y:S04]  /*1fe0*/  LDS R155, [R176+0x400] ;  /* 0x00040000b09b7984 */ /* 0x0000280000000800 */
[----:B------:R0:W0:Y:S04]  /*1ff0*/  LDS R0, [R20+0xa200] ;  /* 0x00a2000014007984 */ /* 0x0000280000000800 */
[----:B------:R0:W0:Y:S04]  /*2000*/  LDS R3, [R2] ;  /* 0x0000000002037984 */ /* 0x0000280000000800 */
[----:B------:R0:W0:Y:S04]  /*2010*/  LDS R4, [R21+0xa200] ;  /* 0x00a2000015047984 */ /* 0x0000280000000800 */
[----:B------:R0:W0:Y:S01]  /*2020*/  LDS R6, [R5] ;  /* 0x0000000005067984 */ /* 0x0000220000000800 */
[----:B------:R-:W-:Y:S05]  /*2030*/  BRA.DIV UR4, `(.L_x_25) ;  /* 0x000000ca044c7947 */ /* 0x000fea000b800000 */
[----:B------:R-:W-:Y:S01]  /*2040*/  IMAD.U32 R7, RZ, RZ, UR50 ;  /* 0x00000032ff077e24 */ /* 0x000fe2000f8e00ff */
[----:B------:R-:W-:Y:S01]  /*2050*/  ISETP.NE.AND P3, PT, R165, RZ, PT ;  /* 0x000000ffa500720c */ /* 0x000fe20003f65270 */
[----:B------:R-:W-:Y:S01]  /*2060*/  IMAD.MOV.U32 R14, RZ, RZ, 0x90 ;  /* 0x00000090ff0e7424 */ /* 0x000fe200078e00ff */
[----:B------:R-:W-:Y:S01]  /*2070*/  NOP ;  /* 0x0000000000007918 */ /* 0x000fe20000000000 */
[----:B------:R-:W-:-:S03]  /*2080*/  IMAD R26, R7, 0x2000, R158 ;  /* 0x00002000071a7824 */ /* 0x000fc600078e029e */
[----:B------:R-:W-:Y:S01]  /*2090*/  SEL R14, R14, 0x70, !P3 ;  /* 0x000000700e0e7807 */ /* 0x000fe20005800000 */
[----:B-1----:R-:W-:Y:S01]  /*20a0*/  IMAD.IADD R8, R178, 0x1, R26 ;  /* 0x00000001b2087824 */ /* 0x002fe200078e021a */
[----:B------:R-:W-:-:S03]  /*20b0*/  IADD3 R10, R179, R26, RZ ;  /* 0x0000001ab30a7210 */ /* 0x000fc60007ffe0ff */
[C-C-:B------:R-:W-:Y:S01]  /*20c0*/  IMAD R7, R8.reuse, 0x4, R13.reuse ;  /* 0x0000000408077824 */ /* 0x140fe200078e020d */
[----:B------:R-:W-:Y:S01]  /*20d0*/  LEA R25, R8, UR43, 0x2 ;  /* 0x0000002b08197c11 */ /* 0x000fe2000f8e10ff */
[C---:B------:R-:W-:Y:S01]  /*20e0*/  IMAD R9, R10.reuse, 0x4, R13 ;  /* 0x000000040a097824 */ /* 0x040fe200078e020d */
[----:B------:R-:W-:Y:S01]  /*20f0*/  LEA R27, R10, UR43, 0x2 ;  /* 0x0000002b0a1b7c11 */ /* 0x000fe2000f8e10ff */
[----:B------:R-:W-:Y:S02]  /*2100*/  IMAD.IADD R8, R7, 0x1, R14 ;  /* 0x0000000107087824 */ /* 0x000fe400078e020e */
[----:B------:R-:W-:Y:S01]  /*2110*/  IMAD.IADD R7, R14, 0x1, R9 ;  /* 0x000000010e077824 */ /* 0x000fe200078e0209 */
[----:B0-----:R-:W-:Y:S04]  /*2120*/  STS [R25+0xa200], R0 ;  /* 0x00a2000019007388 */ /* 0x001fe80000000800 */
[----:B------:R-:W-:Y:S04]  /*2130*/  STS [R8], R3 ;  /* 0x0000000308007388 */ /* 0x000fe80000000800 */
[----:B------:R-:W-:Y:S04]  /*2140*/  STS [R27+0xa200], R4 ;  /* 0x00a200041b007388 */ /* 0x000fe80000000800 */
[----:B------:R-:W-:Y:S04]  /*2150*/  STS [R7], R6 ;  /* 0x0000000607007388 */ /* 0x000fe80000000800 */
[----:B------:R-:W0:Y:S04]  /*2160*/  LDS R9, [R20+0xb200] ;  /* 0x00b2000014097984 */ /* 0x000e280000000800 */
[----:B------:R-:W1:Y:S04]  /*2170*/  LDS R11, [R2+0x1000] ;  /* 0x00100000020b7984 */ /* 0x000e680000000800 */
[----:B------:R-:W2:Y:S04]  /*2180*/  LDS R10, [R21+0xb200] ;  /* 0x00b20000150a7984 */ /* 0x000ea80000000800 */
[----:B------:R-:W3:Y:S01]  /*2190*/  LDS R12, [R5+0x1000] ;  /* 0x00100000050c7984 */ /* 0x000ee20000000800 */
[----:B------:R-:W-:-:S03]  /*21a0*/  NOP ;  /* 0x0000000000007918 */ /* 0x000fc60000000000 */
[----:B0-----:R-:W-:Y:S04]  /*21b0*/  STS [R25+0xb200], R9 ;  /* 0x00b2000919007388 */ /* 0x001fe80000000800 */
[----:B-1----:R-:W-:Y:S04]  /*21c0*/  STS [R8+0x1000], R11 ;  /* 0x0010000b08007388 */ /* 0x002fe80000000800 */
[----:B--2---:R-:W-:Y:S04]  /*21d0*/  STS [R27+0xb200], R10 ;  /* 0x00b2000a1b007388 */ /* 0x004fe80000000800 */
[----:B---3--:R-:W-:Y:S04]  /*21e0*/  STS [R7+0x1000], R12 ;  /* 0x0010000c07007388 */ /* 0x008fe80000000800 */
        /* <DEDUP_REMOVED lines=41> */
[----:B0-----:R0:W-:Y:S04]  /*2480*/  STS [R25+0x10200], R0 ;  /* 0x0102000019007388 */ /* 0x0011e80000000800 */
[----:B-1----:R0:W-:Y:S04]  /*2490*/  STS [R8+0x6000], R3 ;  /* 0x0060000308007388 */ /* 0x0021e80000000800 */
[----:B--2---:R0:W-:Y:S04]  /*24a0*/  STS [R27+0x10200], R4 ;  /* 0x010200041b007388 */ /* 0x0041e80000000800 */
[----:B---3--:R0:W-:Y:S04]  /*24b0*/  STS [R7+0x6000], R6 ;  /* 0x0060000607007388 */ /* 0x0081e80000000800 */
[----:B------:R0:W1:Y:S04]  /*24c0*/  LDS R10, [R20+0x11200] ;  /* 0x01120000140a7984 */ /* 0x0000680000000800 */
[----:B------:R0:W2:Y:S04]  /*24d0*/  LDS R9, [R2+0x7000] ;  /* 0x0070000002097984 */ /* 0x0000a80000000800 */
[----:B------:R0:W3:Y:S04]  /*24e0*/  LDS R12, [R21+0x11200] ;  /* 0x01120000150c7984 */ /* 0x0000e80000000800 */
[----:B------:R0:W0:Y:S01]  /*24f0*/  LDS R28, [R5+0x7000] ;  /* 0x00700000051c7984 */ /* 0x0000220000000800 */
[----:B------:R-:W-:Y:S01]  /*2500*/  NOP ;  /* 0x0000000000007918 */ /* 0x000fe20000000000 */
.L_x_340:
[----:B-1----:R-:W-:Y:S04]  /*2510*/  STS [R25+0x11200], R10 ;  /* 0x0112000a19007388 */ /* 0x002fe80000000800 */
[----:B--2---:R1:W-:Y:S04]  /*2520*/  STS [R8+0x7000], R9 ;  /* 0x0070000908007388 */ /* 0x0043e80000000800 */
[----:B---3--:R-:W-:Y:S04]  /*2530*/  STS [R27+0x11200], R12 ;  /* 0x0112000c1b007388 */ /* 0x008fe80000000800 */
[----:B0-----:R0:W-:Y:S04]  /*2540*/  STS [R7+0x7000], R28 ;  /* 0x0070001c07007388 */ /* 0x0011e80000000800 */
[----:B------:R-:W-:Y:S04]  /*2550*/  LDS R160, [R177+0x300] ;  /* 0x00030000b1a07984 */ /* 0x000fe80000000800 */
[----:B------:R-:W-:Y:S04]  /*2560*/  LDS R161, [R177+0x700] ;  /* 0x00070000b1a17984 */ /* 0x000fe80000000800 */
[----:B------:R-:W-:Y:S04]  /*2570*/  LDS R162, [R176+0x100] ;  /* 0x00010000b0a27984 */ /* 0x000fe80000000800 */
[----:B------:R-:W-:Y:S01]  /*2580*/  LDS R163, [R176+0x500] ;  /* 0x00050000b0a37984 */ /* 0x000fe20000000800 */
[----:B------:R-:W-:Y:S01]  /*2590*/  @!PT LDS RZ, [RZ] ;  /* 0x00000000fffff984 */ /* 0x000fe20000000800 */
[----:B------:R-:W-:Y:S01]  /*25a0*/  @!PT LDS RZ, [RZ] ;  /* 0x00000000fffff984 */ /* 0x000fe20000000800 */
[----:B------:R-:W-:Y:S01]  /*25b0*/  @!PT LDS RZ, [RZ] ;  /* 0x00000000fffff984 */ /* 0x000fe20000000800 */
[----:B------:R-:W-:Y:S01]  /*25c0*/  @!PT LDS RZ, [RZ] ;  /* 0x00000000fffff984 */ /* 0x000fe20000000800 */
[----:B------:R2:W-:Y:S06]  /*25d0*/  MEMBAR.ALL.CTA ;  /* 0x0000000000007992 */ /* 0x0005ec0000008000 */
[----:B--2---:R-:W2:Y:S01]  /*25e0*/  FENCE.VIEW.ASYNC.S ;  /* 0x00000000000073c6 */ /* 0x004ea20000000000 */
[----:B------:R-:W-:Y:S05]  /*25f0*/  WARPSYNC.ALL ;  /* 0x0000000000007948 */ /* 0x000fea0003800000 */
[----:B------:R-:W-:Y:S01]  /*2600*/  SHF.R.U32.HI R0, RZ, 0x3, R172 ;  /* 0x00000003ff007819 */ /* 0x000fe200000116ac */
[----:B--2---:R-:W-:Y:S01]  /*2610*/  BAR.SYNC.DEFER_BLOCKING 0x2, 0x80 ;  /* 0x0082000000007b1d */ /* 0x004fe20000010000 */
[----:B------:R-:W-:-:S02]  /*2620*/  SHF.R.U32.HI R2, RZ, 0x3, R171 ;  /* 0x00000003ff027819 */ /* 0x000fc400000116ab */
[----:B------:R-:W-:Y:S02]  /*2630*/  R2UR UR4, R172 ;  /* 0x00000000ac0472ca */ /* 0x000fe400000e0000 */
[----:B------:R-:W-:Y:S01]  /*2640*/  R2UR UR5, R171 ;  /* 0x00000000ab0572ca */ /* 0x000fe200000e0000 */
[----:B------:R-:W-:Y:S01]  /*2650*/  UMOV UR7, 0xc0000040 ;  /* 0xc000004000077882 */ /* 0x000fe20000000000 */
[----:B------:R-:W-:Y:S02]  /*2660*/  LOP3.LUT R0, R0, 0x7, RZ, 0xc0, !PT ;  /* 0x0000000700007812 */ /* 0x000fe400078ec0ff */
[----:B------:R-:W-:-:S03]  /*2670*/  LOP3.LUT R3, R2, 0x7, RZ, 0xc0, !PT ;  /* 0x0000000702037812 */ /* 0x000fc600078ec0ff */
[C---:B------:R-:W-:Y:S01]  /*2680*/  VIADD R2, R0.reuse, 0x1 ;  /* 0x0000000100027836 */ /* 0x040fe20000000000 */
[----:B------:R-:W-:-:S03]  /*2690*/  ISETP.NE.AND P3, PT, R0, R3, PT ;  /* 0x000000030000720c */ /* 0x000fc60003f65270 */
[----:B------:R-:W-:Y:S01]  /*26a0*/  USHF.L.U32 UR4, UR4, 0x5, URZ ;  /* 0x0000000504047899 */ /* 0x000fe2000800063f */
[----:B------:R-:W-:Y:S01]  /*26b0*/  SEL R5, R2, R3, !P3 ;  /* 0x0000000302057207 */ /* 0x000fe20005800000 */
[----:B------:R-:W-:Y:S02]  /*26c0*/  USHF.L.U32 UR5, UR5, 0x3, URZ ;  /* 0x0000000305057899 */ /* 0x000fe4000800063f */
[----:B------:R-:W-:Y:S02]  /*26d0*/  ULOP3.LUT UR4, UR4, 0x700, URZ, 0xc0, !UPT ;  /* 0x0000070004047892 */ /* 0x000fe4000f8ec03f */
[----:B------:R-:W-:-:S04]  /*26e0*/  ULOP3.LUT UR5, UR5, 0x1c0, URZ, 0xc0, !UPT ;  /* 0x000001c005057892 */ /* 0x000fc8000f8ec03f */
[----:B------:R-:W-:Y:S01]  /*26f0*/  @!P3 VIADD R0, R3, 0x1 ;  /* 0x000000010300b836 */ /* 0x000fe20000000000 */
[----:B------:R-:W-:Y:S02]  /*2700*/  UIADD3 UR4, UR4, UR5, URZ ;  /* 0x0000000504047290 */ /* 0x000fe4000fffe03f */
[----:B------:R-:W-:Y:S01]  /*2710*/  R2UR UR5, R13 ;  /* 0x000000000d0572ca */ /* 0x000fe200000e0000 */
[----:B------:R-:W-:-:S03]  /*2720*/  IMAD R5, R5, 0x4, R0 ;  /* 0x0000000405057824 */ /* 0x000fc600078e0200 */
[----:B------:R-:W-:Y:S02]  /*2730*/  VIADD R0, R24, UR4 ;  /* 0x0000000418007c36 */ /* 0x000fe40008000000 */
[----:B------:R-:W-:Y:S02]  /*2740*/  IMAD.SHL.U32 R5, R5, 0x40, RZ ;  /* 0x0000004005057824 */ /* 0x000fe400078e00ff */
[C---:B------:R-:W-:Y:S01]  /*2750*/  IMAD R3, R0.reuse, 0x4, R13 ;  /* 0x0000000400037824 */ /* 0x040fe200078e020d */
[----:B------:R-:W-:Y:S01]  /*2760*/  LEA R15, R0, UR43, 0x2 ;  /* 0x0000002b000f7c11 */ /* 0x000fe2000f8e10ff */
[----:B------:R-:W-:Y:S02]  /*2770*/  IMAD.IADD R24, R24, 0x1, R5 ;  /* 0x0000000118187824 */ /* 0x000fe400078e0205 */
[----:B-1----:R-:W-:Y:S01]  /*2780*/  VIADD R8, R26, UR4 ;  /* 0x000000041a087c36 */ /* 0x002fe20008000000 */
[----:B------:R-:W-:Y:S01]  /*2790*/  IADD3 R3, R170, R3, RZ ;  /* 0x00000003aa037210 */ /* 0x000fe20007ffe0ff */
[C---:B0-----:R-:W-:Y:S01]  /*27a0*/  IMAD R7, R24.reuse, 0x4, R13 ;  /* 0x0000000418077824 */ /* 0x041fe200078e020d */
[----:B------:R-:W-:Y:S01]  /*27b0*/  LEA R24, R24, UR43, 0x2 ;  /* 0x0000002b18187c11 */ /* 0x000fe2000f8e10ff */
[----:B------:R-:W0:Y:S01]  /*27c0*/  LDS R0, [R15+0xa200] ;  /* 0x00a200000f007984 */ /* 0x000e220000000800 */
[----:B------:R-:W-:Y:S01]  /*27d0*/  IMAD.IADD R26, R26, 0x1, R5 ;  /* 0x000000011a1a7824 */ /* 0x000fe200078e0205 */
[----:B------:R-:W-:Y:S01]  /*27e0*/  LEA R21, R8, UR43, 0x2 ;  /* 0x0000002b08157c11 */ /* 0x000fe2000f8e10ff */
[----:B------:R-:W-:Y:S01]  /*27f0*/  IMAD.IADD R7, R170, 0x1, R7 ;  /* 0x00000001aa077824 */ /* 0x000fe200078e0207 */
[----:B------:R-:W1:Y:S01]  /*2800*/  LDS R2, [R3] ;  /* 0x0000000003027984 */ /* 0x000e620000000800 */
[--C-:B------:R-:W-:Y:S01]  /*2810*/  IMAD R5, R8, 0x4, R13.reuse ;  /* 0x0000000408057824 */ /* 0x100fe200078e020d */
[C---:B------:R-:W-:Y:S01]  /*2820*/  LEA R20, R26.reuse, UR43, 0x2 ;  /* 0x0000002b1a147c11 */ /* 0x040fe2000f8e10ff */
[----:B------:R-:W-:Y:S01]  /*2830*/  IMAD R9, R26, 0x4, R13 ;  /* 0x000000041a097824 */ /* 0x000fe200078e020d */
[----:B------:R-:W2:Y:S01]  /*2840*/  LDS R4, [R24+0xa200] ;  /* 0x00a2000018047984 */ /* 0x000ea20000000800 */
[C---:B------:R-:W-:Y:S01]  /*2850*/  IMAD.IADD R5, R14.reuse, 0x1, R5 ;  /* 0x000000010e057824 */ /* 0x040fe200078e0205 */
[----:B------:R-:W-:Y:S01]  /*2860*/  USHF.R.U32.HI UR5, URZ, 0x4, UR5 ;  /* 0x000000043f057899 */ /* 0x000fe20008011605 */
[----:B------:R-:W-:Y:S01]  /*2870*/  IMAD.IADD R9, R14, 0x1, R9 ;  /* 0x000000010e097824 */ /* 0x000fe200078e0209 */
[----:B------:R-:W3:Y:S01]  /*2880*/  LDS R6, [R7] ;  /* 0x0000000007067984 */ /* 0x000ee20000000800 */
[----:B------:R-:W-:Y:S01]  /*2890*/  NOP ;  /* 0x0000000000007918 */ /* 0x000fe20000000000 */
[----:B------:R-:W-:-:S04]  /*28a0*/  ULOP3.LUT UR5, UR5, 0x3fff, URZ, 0xc0, !UPT ;  /* 0x00003fff05057892 */ /* 0x000fc8000f8ec03f */
[----:B------:R-:W-:-:S04]  /*28b0*/  ULOP3.LUT UR9, UR5, 0x10000, URZ, 0xfc, !UPT ;  /* 0x0001000005097892 */ /* 0x000fc8000f8efc3f */
[----:B------:R-:W-:-:S07]  /*28c0*/  ULEA UR5, UR50, UR9, 0xb ;  /* 0x0000000932057291 */ /* 0x000fce000f8e583f */
[----:B------:R-:W-:Y:S01]  /*28d0*/  UMOV UR6, UR5 ;  /* 0x0000000500067c82 */ /* 0x000fe20008000000 */
[----:B0-----:R-:W-:Y:S04]  /*28e0*/  STS [R21+0xa200], R0 ;  /* 0x00a2000015007388 */ /* 0x001fe80000000800 */
[----:B-1----:R-:W-:Y:S04]  /*28f0*/  STS [R5], R2 ;  /* 0x0000000205007388 */ /* 0x002fe80000000800 */
[----:B--2---:R-:W-:Y:S04]  /*2900*/  STS [R20+0xa200], R4 ;  /* 0x00a2000414007388 */ /* 0x004fe80000000800 */
[----:B---3--:R-:W-:Y:S04]  /*2910*/  STS [R9], R6 ;  /* 0x0000000609007388 */ /* 0x008fe80000000800 */
        /* <DEDUP_REMOVED lines=62> */
[----:B---3--:R-:W-:Y:S01]  /*2d00*/  STS [R9+0x7000], R12 ;  /* 0x0070000c09007388 */ /* 0x008fe20000000800 */
[----:B----4-:R-:W-:-:S06]  /*2d10*/  WARPGROUP.ARRIVE ;  /* 0x00000000000079c5 */ /* 0x010fcc0000000000 */
[----:B------:R-:W-:Y:S01]  /*2d20*/  HGMMA.64x256x8.F32.TF32 R24, R152, gdesc[UR4], RZ, !UPT, gsb0 ;  /* 0x07e0000498187df0 */ /* 0x000fe2000c0028ff */
[----:B------:R-:W-:Y:S01]  /*2d30*/  UIADD3 UR6, UR5, 0x10, URZ ;  /* 0x0000001005067890 */ /* 0x000fe2000fffe03f */
[----:B------:R-:W-:Y:S01]  /*2d40*/  UMOV UR7, 0xc0000040 ;  /* 0xc000004000077882 */ /* 0x000fe20000000000 */
[----:B------:R-:W-:Y:S02]  /*2d50*/  WARPGROUP.DEPBAR.LE gsb0, 0x0 ;  /* 0x00008000000079c5 */ /* 0x000fe40000010000 */
[----:B------:R-:W-:Y:S04]  /*2d60*/  LDS R152, [R177+0x400] ;  /* 0x00040000b1987984 */ /* 0x000fe80000000800 */
[----:B------:R-:W-:Y:S04]  /*2d70*/  LDS R153, [R177+0x800] ;  /* 0x00080000b1997984 */ /* 0x000fe80000000800 */
[----:B------:R-:W-:Y:S04]  /*2d80*/  LDS R154, [R176+0x200] ;  /* 0x00020000b09a7984 */ /* 0x000fe80000000800 */
[----:B------:R-:W0:Y:S01]  /*2d90*/  LDS R155, [R176+0x600] ;  /* 0x00060000b09b7984 */ /* 0x000e220000000800 */
[----:B------:R-:W-:Y:S01]  /*2da0*/  @!PT LDS RZ, [RZ] ;  /* 0x00000000fffff984 */ /* 0x000fe20000000800 */
[----:B------:R-:W-:Y:S01]  /*2db0*/  @!PT LDS RZ, [RZ] ;  /* 0x00000000fffff984 */ /* 0x000fe20000000800 */
[----:B------:R-:W-:Y:S01]  /*2dc0*/  @!PT LDS RZ, [RZ] ;  /* 0x00000000fffff984 */ /* 0x000fe20000000800 */
[----:B------:R-:W-:Y:S01]  /*2dd0*/  @!PT LDS RZ, [RZ] ;  /* 0x00000000fffff984 */ /* 0x000fe20000000800 */
[----:B------:R1:W-:Y:S06]  /*2de0*/  MEMBAR.ALL.CTA ;  /* 0x0000000000007992 */ /* 0x0003ec0000008000 */
[----:B-1----:R-:W1:Y:S02]  /*2df0*/  FENCE.VIEW.ASYNC.S ;  /* 0x00000000000073c6 */ /* 0x002e640000000000 */
[----:B-1----:R-:W-:Y:S06]  /*2e00*/  BAR.SYNC.DEFER_BLOCKING 0x2, 0x80 ;  /* 0x0082000000007b1d */ /* 0x002fec0000010000 */
[----:B------:R-:W-:-:S06]  /*2e10*/  WARPGROUP.ARRIVE ;  /* 0x00000000000079c5 */ /* 0x000fcc0000000000 */
[----:B------:R-:W-:Y:S01]  /*2e20*/  HGMMA.64x256x8.F32.TF32 R24, R160, gdesc[UR4], R24, gsb0 ;  /* 0x07e00004a0187df0 */ /* 0x000fe20008002818 */
[----:B------:R-:W-:Y:S01]  /*2e30*/  UIADD3 UR6, UR5, 0x20, URZ ;  /* 0x0000002005067890 */ /* 0x000fe2000fffe03f */
[----:B------:R-:W-:Y:S01]  /*2e40*/  UMOV UR7, 0xc0000040 ;  /* 0xc000004000077882 */ /* 0x000fe20000000000 */
[----:B------:R-:W-:Y:S02]  /*2e50*/  WARPGROUP.DEPBAR.LE gsb0, 0x0 ;  /* 0x00008000000079c5 */ /* 0x000fe40000010000 */
[----:B0-----:R-:W-:-:S15]  /*2e60*/  WARPGROUP.ARRIVE ;  /* 0x00000000000079c5 */ /* 0x001fde0000000000 */
[----:B------:R-:W-:-:S08]  /*2e70*/  NOP ;  /* 0x0000000000007918 */ /* 0x000fd00000000000 */
[----:B------:R-:W-:Y:S01]  /*2e80*/  HGMMA.64x256x8.F32.TF32 R24, R152, gdesc[UR4], R24, gsb0 ;  /* 0x07e0000498187df0 */ /* 0x000fe20008002818 */
[----:B------:R-:W-:Y:S01]  /*2e90*/  UIADD3 UR6, UR5, 0x30, URZ ;  /* 0x0000003005067890 */ /* 0x000fe2000fffe03f */
[----:B------:R-:W-:Y:S01]  /*2ea0*/  UMOV UR7, 0xc0000040 ;  /* 0xc000004000077882 */ /* 0x000fe20000000000 */
[----:B------:R-:W-:Y:S02]  /*2eb0*/  WARPGROUP.DEPBAR.LE gsb0, 0x0 ;  /* 0x00008000000079c5 */ /* 0x000fe40000010000 */
[----:B------:R-:W-:Y:S04]  /*2ec0*/  LDS R160, [R177+0x500] ;  /* 0x00050000b1a07984 */ /* 0x000fe80000000800 */
[----:B------:R-:W-:Y:S04]  /*2ed0*/  LDS R161, [R177+0x900] ;  /* 0x00090000b1a17984 */ /* 0x000fe80000000800 */
[----:B------:R-:W-:Y:S04]  /*2ee0*/  LDS R162, [R176+0x300] ;  /* 0x00030000b0a27984 */ /* 0x000fe80000000800 */
[----:B------:R-:W0:Y:S02]  /*2ef0*/  LDS R163, [R176+0x700] ;  /* 0x00070000b0a37984 */ /* 0x000e240000000800 */
[----:B0-----:R-:W-:-:S09]  /*2f00*/  WARPGROUP.ARRIVE ;  /* 0x00000000000079c5 */ /* 0x001fd20000000000 */
[----:B------:R-:W-:Y:S03]  /*2f10*/  HGMMA.64x256x8.F32.TF32 R24, R160, gdesc[UR4], R24, gsb0 ;  /* 0x07e00004a0187df0 */ /* 0x000fe60008002818 */
[----:B------:R-:W-:Y:S02]  /*2f20*/  WARPGROUP.DEPBAR.LE gsb0, 0x0 ;  /* 0x00008000000079c5 */ /* 0x000fe40000010000 */
[----:B------:R-:W-:Y:S05]  /*2f30*/  @!P2 BRA `(.L_x_26) ;  /* 0x000000240074a947 */ /* 0x000fea0003800000 */
[----:B------:R-:W-:Y:S05]  /*2f40*/  @!P0 BRA `(.L_x_27) ;  /* 0x0000000000048947 */ /* 0x000fea0003800000 */
[----:B------:R-:W-:Y:S01]  /*2f50*/  BPT.TRAP 0x1 ;  /* 0x000000040000795c */ /* 0x000fe20000300000 */
.L_x_27:
[----:B------:R-:W-:-:S04]  /*2f60*/  IMAD R182, R175, 0x2000, R164 ;  /* 0x00002000afb67824 */ /* 0x000fc800078e02a4 */
[--C-:B------:R-:W-:Y:S02]  /*2f70*/  IMAD.IADD R0, R178, 0x1, R182.reuse ;  /* 0x00000001b2007824 */ /* 0x100fe400078e02b6 */
[----:B------:R-:W-:Y:S02]  /*2f80*/  IMAD.IADD R2, R179, 0x1, R182 ;  /* 0x00000001b3027824 */ /* 0x000fe400078e02b6 */
[C-C-:B------:R-:W-:Y:S01]  /*2f90*/  IMAD R3, R0.reuse, 0x4, R13.reuse ;  /* 0x0000000400037824 */ /* 0x140fe200078e020d */
[----:B------:R-:W-:Y:S01]  /*2fa0*/  LEA R20, R0, UR43, 0x2 ;  /* 0x0000002b00147c11 */ /* 0x000fe2000f8e10ff */
[C---:B------:R-:W-:Y:S01]  /*2fb0*/  IMAD R7, R2.reuse, 0x4, R13 ;  /* 0x0000000402077824 */ /* 0x040fe200078e020d */
[----:B------:R-:W-:Y:S02]  /*2fc0*/  LEA R160, R2, UR43, 0x2 ;  /* 0x0000002b02a07c11 */ /* 0x000fe4000f8e10ff */
[C---:B------:R-:W-:Y:S01]  /*2fd0*/  IADD3 R5, R170.reuse, R3, RZ ;  /* 0x00000003aa057210 */ /* 0x040fe20007ffe0ff */
[----:B------:R-:W-:Y:S01]  /*2fe0*/  IMAD.IADD R8, R170, 0x1, R7 ;  /* 0x00000001aa087824 */ /* 0x000fe200078e0207 */
[----:B------:R-:W-:Y:S06]  /*2ff0*/  @P1 BRA `(.L_x_28) ;  /* 0x0000000000081947 */ /* 0x000fec0003800000 */
[----:B------:R-:W0:Y:S02]  /*3000*/  SYNCS.PHASECHK.TRANS64.TRYWAIT P1, [R181+URZ], R180 ;  /* 0x000000b4b50075a7 */ /* 0x000e24000802017f */
[----:B0-----:R-:W-:Y:S05]  /*3010*/  @!P1 BRA `(.L_x_29) ;  /* 0x000000bc00dc9947 */ /* 0x001fea0003800000 */
.L_x_28:
[----:B------:R-:W1:Y:S01]  /*3020*/  LDS R4, [R20+0xa200] ;  /* 0x00a2000014047984 */ /* 0x000e620000000800 */
[----:B0-----:R-:W-:Y:S01]  /*3030*/  IMAD.SHL.U32 R180, R175, 0x800, RZ ;  /* 0x00000800afb47824 */ /* 0x001fe200078e00ff */
[----:B------:R-:W-:Y:S01]  /*3040*/  ISETP.NE.AND P1, PT, R169, RZ, PT ;  /* 0x000000ffa900720c */ /* 0x000fe20003f25270 */
[----:B------:R-:W-:Y:S01]  /*3050*/  IMAD R181, R175, 0x2000, R158 ;  /* 0x00002000afb57824 */ /* 0x000fe200078e029e */
[----:B------:R-:W0:Y:S01]  /*3060*/  LDS R6, [R5] ;  /* 0x0000000005067984 */ /* 0x000e220000000800 */
[----:B------:R-:W-:Y:S01]  /*3070*/  IMAD.IADD R0, R167, 0x1, R180 ;  /* 0x00000001a7007824 */ /* 0x000fe200078e02b4 */
[----:B------:R-:W-:Y:S01]  /*3080*/  UMOV UR5, UR50 ;  /* 0x0000003200057c82 */ /* 0x000fe20008000000 */
[--C-:B------:R-:W-:Y:S01]  /*3090*/  IMAD.IADD R178, R178, 0x1, R181.reuse ;  /* 0x00000001b2b27824 */ /* 0x100fe200078e02b5 */
[----:B------:R-:W2:Y:S01]  /*30a0*/  LDS R7, [R160+0xa200] ;  /* 0x00a20000a0077984 */ /* 0x000ea20000000800 */
[----:B------:R-:W-:Y:S01]  /*30b0*/  IMAD.IADD R10, R179, 0x1, R181 ;  /* 0x00000001b30a7824 */ /* 0x000fe200078e02b5 */
[----:B------:R-:W-:Y:S01]  /*30c0*/  LEA R0, R0, UR43, 0x2 ;  /* 0x0000002b00007c11 */ /* 0x000fe2000f8e10ff */
[--C-:B------:R-:W-:Y:S01]  /*30d0*/  IMAD R11, R178, 0x4, R13.reuse ;  /* 0x00000004b20b7824 */ /* 0x100fe200078e020d */
[----:B------:R-:W3:Y:S01]  /*30e0*/  LDS R9, [R8] ;  /* 0x0000000008097984 */ /* 0x000ee20000000800 */
[----:B------:R-:W-:Y:S01]  /*30f0*/  IMAD R15, R10, 0x4, R13 ;  /* 0x000000040a0f7824 */ /* 0x000fe200078e020d */
[----:B------:R-:W-:Y:S01]  /*3100*/  LEA R161, R178, UR43, 0x2 ;  /* 0x0000002bb2a17c11 */ /* 0x000fe2000f8e10ff */
[----:B------:R-:W-:Y:S01]  /*3110*/  VIADD R2, R0, 0x200 ;  /* 0x0000020000027836 */ /* 0x000fe20000000000 */
[----:B------:R-:W-:Y:S01]  /*3120*/  LEA R162, R10, UR43, 0x2 ;  /* 0x0000002b0aa27c11 */ /* 0x000fe2000f8e10ff */
[----:B------:R-:W-:Y:S01]  /*3130*/  VIADD R3, R0, 0x290 ;  /* 0x0000029000037836 */ /* 0x000fe20000000000 */
[----:B------:R-:W-:Y:S01]  /*3140*/  LDS R152, [R0+0x200] ;  /* 0x0002000000987984 */ /* 0x000fe20000000800 */
[----:B------:R-:W-:Y:S01]  /*3150*/  @P1 VIADD R3, R2, 0x70 ;  /* 0x0000007002031836 */ /* 0x000fe20000000000 */
[C---:B------:R-:W-:Y:S01]  /*3160*/  IADD3 R2, R14.reuse, R15, RZ ;  /* 0x0000000f0e027210 */ /* 0x040fe20007ffe0ff */
[----:B------:R-:W-:Y:S01]  /*3170*/  IMAD.IADD R11, R14, 0x1, R11 ;  /* 0x000000010e0b7824 */ /* 0x000fe200078e020b */
[----:B------:R-:W-:Y:S04]  /*3180*/  LDS R153, [R0+0x600] ;  /* 0x0006000000997984 */ /* 0x000fe80000000800 */
[----:B------:R-:W-:Y:S04]  /*3190*/  LDS R154, [R3] ;  /* 0x00000000039a7984 */ /* 0x000fe80000000800 */
[----:B------:R-:W-:Y:S01]  /*31a0*/  LDS R155, [R3+0x400] ;  /* 0x00040000039b7984 */ /* 0x000fe20000000800 */
[----:B------:R-:W-:-:S03]  /*31b0*/  NOP ;  /* 0x0000000000007918 */ /* 0x000fc60000000000 */
[----:B-1----:R-:W-:Y:S04]  /*31c0*/  STS [R161+0xa200], R4 ;  /* 0x00a20004a1007388 */ /* 0x002fe80000000800 */
[----:B0-----:R-:W-:Y:S04]  /*31d0*/  STS [R11], R6 ;  /* 0x000000060b007388 */ /* 0x001fe80000000800 */
        /* <DEDUP_REMOVED lines=8> */
[----:B-1----:R0:W-:Y:S04]  /*3260*/  STS [R11+0x1000], R12 ;  /* 0x0010000c0b007388 */ /* 0x0021e80000000800 */
[----:B--2---:R-:W-:Y:S04]  /*3270*/  STS [R162+0xb200], R15 ;  /* 0x00b2000fa2007388 */ /* 0x004fe80000000800 */
[----:B---3--:R-:W-:Y:S01]  /*3280*/  STS [R2+0x1000], R21 ;  /* 0x0010001502007388 */ /* 0x008fe20000000800 */
[----:B0-----:R-:W0:Y:S03]  /*3290*/  LDC R12, c[0x0][0x28c] ;  /* 0x0000a300ff0c7b82 */ /* 0x001e260000000800 */
[----:B------:R-:W1:Y:S04]  /*32a0*/  LDS R0, [R20+0xc200] ;  /* 0x00c2000014007984 */ /* 0x000e680000000800 */
[----:B------:R-:W2:Y:S04]  /*32b0*/  LDS R4, [R5+0x2000] ;  /* 0x0020000005047984 */ /* 0x000ea80000000800 */
[----:B------:R-:W3:Y:S04]  /*32c0*/  LDS R3, [R160+0xc200] ;  /* 0x00c20000a0037984 */ /* 0x000ee80000000800 */
[----:B------:R-:W4:Y:S01]  /*32d0*/  LDS R7, [R8+0x2000] ;  /* 0x0020000008077984 */ /* 0x000f220000000800 */
[----:B------:R-:W-:Y:S01]  /*32e0*/  NOP ;  /* 0x0000000000007918 */ /* 0x000fe20000000000 */
[----:B0-----:R-:W-:-:S02]  /*32f0*/  ISETP.GE.AND P1, PT, R12, 0x41, PT ;  /* 0x000000410c00780c */ /* 0x001fc40003f26270 */
[----:B-1----:R-:W-:Y:S04]  /*3300*/  STS [R161+0xc200], R0 ;  /* 0x00c20000a1007388 */ /* 0x002fe80000000800 */
[----:B--2---:R-:W-:Y:S04]  /*3310*/  STS [R11+0x2000], R4 ;  /* 0x002000040b007388 */ /* 0x004fe80000000800 */
[----:B---3--:R-:W-:Y:S04]  /*3320*/  STS [R162+0xc200], R3 ;  /* 0x00c20003a2007388 */ /* 0x008fe80000000800 */
[----:B----4-:R-:W-:Y:S04]  /*3330*/  STS [R2+0x2000], R7 ;  /* 0x0020000702007388 */ /* 0x010fe80000000800 */
        /* <DEDUP_REMOVED lines=44> */
[----:B---3--:R0:W-:Y:S01]  /*3600*/  STS [R2+0x7000], R15 ;  /* 0x0070000f02007388 */ /* 0x0081e20000000800 */
[----:B------:R-:W-:Y:S05]  /*3610*/  @!P1 BRA `(.L_x_30) ;  /* 0x00000014001c9947 */ /* 0x000fea0003800000 */
[----:B------:R-:W-:Y:S01]  /*3620*/  UMOV UR8, UR40 ;  /* 0x0000002800087c82 */ /* 0x000fe20008000000 */
[----:B------:R-:W-:-:S05]  /*3630*/  UMOV UR5, UR50 ;  /* 0x0000003200057c82 */ /* 0x000fca0008000000 */
.L_x_39:
[----:B------:R-:W-:-:S05]  /*3640*/  VIADD R183, R175, 0x1 ;  /* 0x00000001afb77836 */ /* 0x000fca0000000000 */
[----:B------:R-:W-:-:S04]  /*3650*/  ISETP.NE.AND P1, PT, R183, 0x5, PT ;  /* 0x00000005b700780c */ /* 0x000fc80003f25270 */
[----:B------:R-:W-:Y:S02]  /*3660*/  SEL R0, RZ, 0x1, P1 ;  /* 0x00000001ff007807 */ /* 0x000fe40000800000 */
[----:B------:R-:W-:Y:S02]  /*3670*/  SEL R183, R183, RZ, P1 ;  /* 0x000000ffb7b77207 */ /* 0x000fe40000800000 */
[----:B------:R-:W-:Y:S01]  /*3680*/  LOP3.LUT R173, R173, R0, RZ, 0x3c, !PT ;  /* 0x00000000adad7212 */ /* 0x000fe200078e3cff */
[----:B------:R-:W-:Y:S06]  /*3690*/  @!P0 BRA `(.L_x_31) ;  /* 0x0000000000048947 */ /* 0x000fec0003800000 */
[----:B------:R-:W-:Y:S01]  /*36a0*/  BPT.TRAP 0x1 ;  /* 0x000000040000795c */ /* 0x000fe20000300000 */
.L_x_31:
[----:B------:R-:W-:Y:S01]  /*36b0*/  IMAD.MOV.U32 R171, RZ, RZ, 0x8d10d10 ;  /* 0x08d10d10ffab7424 */ /* 0x000fe200078e00ff */
[----:B------:R-:W-:Y:S01]  /*36c0*/  ISETP.NE.AND P2, PT, R169, RZ, PT ;  /* 0x000000ffa900720c */ /* 0x000fe20003f45270 */
[----:B------:R-:W-:Y:S01]  /*36d0*/  IMAD.MOV.U32 R3, RZ, RZ, -0x650a62f0 ;  /* 0x9af59d10ff037424 */ /* 0x000fe200078e00ff */
[----:B------:R-:W-:Y:S01]  /*36e0*/  UIADD3 UR7, UR43, 0xa200, URZ ;  /* 0x0000a2002b077890 */ /* 0x000fe2000fffe03f */
[----:B------:R-:W-:Y:S01]  /*36f0*/  IMAD R4, R175, 0x800, R167 ;  /* 0x00000800af047824 */ /* 0x000fe200078e02a7 */
[-C--:B------:R-:W-:Y:S01]  /*3700*/  SHF.R.U64 R171, R171, R174.reuse, 0xb08b ;  /* 0x0000b08babab7419 */ /* 0x080fe200000012ae */
[----:B0-----:R-:W-:Y:S01]  /*3710*/  IMAD R15, R175, 0x2000, R158 ;  /* 0x00002000af0f7824 */ /* 0x001fe200078e029e */
[----:B------:R-:W-:Y:S02]  /*3720*/  SHF.R.U64 R172, R3, R174, 0xdd3f ;  /* 0x0000dd3f03ac7419 */ /* 0x000fe400000012ae */
[----:B------:R-:W-:Y:S01]  /*3730*/  LOP3.LUT R0, R171, 0x38, RZ, 0xc0, !PT ;  /* 0x00000038ab007812 */ /* 0x000fe200078ec0ff */
[----:B------:R-:W-:Y:S01]  /*3740*/  IMAD.U32 R13, RZ, RZ, UR7 ;  /* 0x00000007ff0d7e24 */ /* 0x000fe2000f8e00ff */
[----:B------:R-:W-:-:S02]  /*3750*/  LOP3.LUT R2, R172, 0x38, RZ, 0xc0, !PT ;  /* 0x00000038ac027812 */ /* 0x000fc400078ec0ff */
[----:B------:R-:W-:Y:S02]  /*3760*/  SHF.R.U32.HI R5, RZ, 0x3, R0 ;  /* 0x00000003ff057819 */ /* 0x000fe40000011600 */
[----:B------:R-:W-:Y:S02]  /*3770*/  SHF.R.U32.HI R3, RZ, 0x3, R2 ;  /* 0x00000003ff037819 */ /* 0x000fe40000011602 */
[----:B------:R-:W-:Y:S01]  /*3780*/  LEA R4, R4, UR43, 0x2 ;  /* 0x0000002b04047c11 */ /* 0x000fe2000f8e10ff */
[----:B------:R-:W-:Y:S01]  /*3790*/  VIADD R0, R5, 0x1 ;  /* 0x0000000105007836 */ /* 0x000fe20000000000 */
[----:B------:R-:W-:Y:S02]  /*37a0*/  ISETP.NE.AND P1, PT, R3, R5, PT ;  /* 0x000000050300720c */ /* 0x000fe40003f25270 */
[----:B------:R-:W-:Y:S01]  /*37b0*/  R2UR UR4, R171 ;  /* 0x00000000ab0472ca */ /* 0x000fe200000e0000 */
[----:B------:R-:W-:Y:S01]  /*37c0*/  VIADD R6, R4, 0x300 ;  /* 0x0000030004067836 */ /* 0x000fe20000000000 */
[----:B------:R-:W-:Y:S01]  /*37d0*/  R2UR UR6, R172 ;  /* 0x00000000ac0672ca */ /* 0x000fe200000e0000 */
[----:B------:R-:W-:-:S02]  /*37e0*/  VIADD R2, R4, 0x390 ;  /* 0x0000039004027836 */ /* 0x000fc40000000000 */
[----:B------:R-:W-:Y:S01]  /*37f0*/  @P2 VIADD R2, R6, 0x70 ;  /* 0x0000007006022836 */ /* 0x000fe20000000000 */
[----:B------:R-:W-:Y:S02]  /*3800*/  SEL R6, R0, R3, !P1 ;  /* 0x0000000300067207 */ /* 0x000fe40004800000 */
[----:B------:R-:W-:-:S03]  /*3810*/  SHF.L.U32 R0, R173, 0x1f, RZ ;  /* 0x0000001fad007819 */ /* 0x000fc600000006ff */
[----:B------:R-:W-:Y:S01]  /*3820*/  @!P1 VIADD R5, R3, 0x1 ;  /* 0x0000000103059836 */ /* 0x000fe20000000000 */
[----:B------:R-:W-:Y:S01]  /*3830*/  LEA R3, R183, UR43, 0x3 ;  /* 0x0000002bb7037c11 */ /* 0x000fe2000f8e18ff */
[----:B------:R-:W-:Y:S02]  /*3840*/  USHF.L.U32 UR4, UR4, 0x3, URZ ;  /* 0x0000000304047899 */ /* 0x000fe4000800063f */
[----:B------:R-:W-:Y:S01]  /*3850*/  USHF.L.U32 UR6, UR6, 0x5, URZ ;  /* 0x0000000506067899 */ /* 0x000fe2000800063f */
[----:B------:R0:W1:Y:S01]  /*3860*/  SYNCS.PHASECHK.TRANS64.TRYWAIT P1, [R3+URZ], R0 ;  /* 0x00000000030075a7 */ /* 0x000062000802017f */
[----:B------:R-:W-:Y:S01]  /*3870*/  LDS R160, [R4+0x300] ;  /* 0x0003000004a07984 */ /* 0x000fe20000000800 */
[----:B------:R-:W-:Y:S01]  /*3880*/  ULOP3.LUT UR4, UR4, 0x1c0, URZ, 0xc0, !UPT ;  /* 0x000001c004047892 */ /* 0x000fe2000f8ec03f */
[----:B------:R-:W-:Y:S01]  /*3890*/  IMAD R6, R5, 0x4, R6 ;  /* 0x0000000405067824 */ /* 0x000fe200078e0206 */
[----:B------:R-:W-:Y:S01]  /*38a0*/  ULOP3.LUT UR6, UR6, 0x700, URZ, 0xc0, !UPT ;  /* 0x0000070006067892 */ /* 0x000fe2000f8ec03f */
[----:B------:R-:W-:Y:S01]  /*38b0*/  LDS R161, [R4+0x700] ;  /* 0x0007000004a17984 */ /* 0x000fe20000000800 */
[----:B------:R-:W-:-:S02]  /*38c0*/  IMAD R5, R175, 0x2000, R164 ;  /* 0x00002000af057824 */ /* 0x000fc400078e02a4 */
[----:B------:R-:W-:Y:S01]  /*38d0*/  UIADD3 UR4, UR6, UR4, URZ ;  /* 0x0000000406047290 */ /* 0x000fe2000fffe03f */
[----:B------:R-:W-:Y:S01]  /*38e0*/  LDS R162, [R2] ;  /* 0x0000000002a27984 */ /* 0x000fe20000000800 */
[----:B------:R-:W-:-:S03]  /*38f0*/  SHF.L.U32 R8, R6, 0x6, RZ ;  /* 0x0000000606087819 */ /* 0x000fc600000006ff */
[----:B------:R-:W-:Y:S01]  /*3900*/  LDS R163, [R2+0x400] ;  /* 0x0004000002a37984 */ /* 0x000fe20000000800 */
[C---:B------:R-:W-:Y:S02]  /*3910*/  VIADD R6, R5.reuse, UR4 ;  /* 0x0000000405067c36 */ /* 0x040fe40008000000 */
[----:B------:R-:W-:Y:S01]  /*3920*/  IMAD.IADD R10, R5, 0x1, R8 ;  /* 0x00000001050a7824 */ /* 0x000fe200078e0208 */
[----:B------:R-:W-:Y:S01]  /*3930*/  @!PT LDS RZ, [RZ] ;  /* 0x00000000fffff984 */ /* 0x000fe20000000800 */
[----:B------:R-:W-:Y:S01]  /*3940*/  @!PT LDS RZ, [RZ] ;  /* 0x00000000fffff984 */ /* 0x000fe20000000800 */
[----:B------:R-:W-:Y:S01]  /*3950*/  @!PT LDS RZ, [RZ] ;  /* 0x00000000fffff984 */ /* 0x000fe20000000800 */
[----:B------:R-:W-:Y:S01]  /*3960*/  @!PT LDS RZ, [RZ] ;  /* 0x00000000fffff984 */ /* 0x000fe20000000800 */
[----:B------:R2:W-:Y:S06]  /*3970*/  MEMBAR.ALL.CTA ;  /* 0x0000000000007992 */ /* 0x0005ec0000008000 */
[----:B--2---:R-:W2:Y:S01]  /*3980*/  FENCE.VIEW.ASYNC.S ;  /* 0x00000000000073c6 */ /* 0x004ea20000000000 */
[C-C-:B------:R-:W-:Y:S01]  /*3990*/  IMAD R5, R6.reuse, 0x4, R13.reuse ;  /* 0x0000000406057824 */ /* 0x140fe200078e020d */
[----:B------:R-:W-:Y:S01]  /*39a0*/  LEA R178, R6, UR43, 0x2 ;  /* 0x0000002b06b27c11 */ /* 0x000fe2000f8e10ff */
[C---:B------:R-:W-:Y:S01]  /*39b0*/  IMAD R7, R10.reuse, 0x4, R13 ;  /* 0x000000040a077824 */ /* 0x040fe200078e020d */
[----:B------:R-:W-:Y:S01]  /*39c0*/  LEA R180, R10, UR43, 0x2 ;  /* 0x0000002b0ab47c11 */ /* 0x000fe2000f8e10ff */
[----:B------:R-:W-:-:S02]  /*39d0*/  IMAD.IADD R6, R170, 0x1, R5 ;  /* 0x00000001aa067824 */ /* 0x000fc400078e0205 */
[----:B------:R-:W-:Y:S02]  /*39e0*/  IMAD.IADD R10, R170, 0x1, R7 ;  /* 0x00000001aa0a7824 */ /* 0x000fe400078e0207 */
[----:B------:R-:W-:Y:S02]  /*39f0*/  VIADD R12, R15, UR4 ;  /* 0x000000040f0c7c36 */ /* 0x000fe40008000000 */
[----:B------:R-:W-:Y:S02]  /*3a00*/  IMAD.IADD R20, R8, 0x1, R15 ;  /* 0x0000000108147824 */ /* 0x000fe400078e020f */
[C-C-:B------:R-:W-:Y:S01]  /*3a10*/  IMAD R15, R12.reuse, 0x4, R13.reuse ;  /* 0x000000040c0f7824 */ /* 0x140fe200078e020d */
[----:B------:R-:W-:Y:S01]  /*3a20*/  LEA R182, R12, UR43, 0x2 ;  /* 0x0000002b0cb67c11 */ /* 0x000fe2000f8e10ff */
[C---:B------:R-:W-:Y:S01]  /*3a30*/  IMAD R21, R20.reuse, 0x4, R13 ;  /* 0x0000000414157824 */ /* 0x040fe200078e020d */
[----:B------:R-:W-:Y:S01]  /*3a40*/  LEA R181, R20, UR43, 0x2 ;  /* 0x0000002b14b57c11 */ /* 0x000fe2000f8e10ff */
[----:B------:R-:W-:-:S03]  /*3a50*/  IMAD.IADD R8, R14, 0x1, R15 ;  /* 0x000000010e087824 */ /* 0x000fc600078e020f */
[----:B------:R-:W-:Y:S01]  /*3a60*/  IADD3 R12, R14, R21, RZ ;  /* 0x000000150e0c7210 */ /* 0x000fe20007ffe0ff */
[----:B--2---:R-:W-:Y:S06]  /*3a70*/  BAR.SYNC.DEFER_BLOCKING 0x2, 0x80 ;  /* 0x0082000000007b1d */ /* 0x004fec0000010000 */
[----:B------:R-:W2:Y:S04]  /*3a80*/  LDS R5, [R178+0xa200] ;  /* 0x00a20000b2057984 */ /* 0x000ea80000000800 */
[----:B------:R-:W3:Y:S04]  /*3a90*/  LDS R7, [R6] ;  /* 0x0000000006077984 */ /* 0x000ee80000000800 */
[----:B------:R-:W4:Y:S04]  /*3aa0*/  LDS R9, [R180+0xa200] ;  /* 0x00a20000b4097984 */ /* 0x000f280000000800 */
[----:B------:R-:W0:Y:S01]  /*3ab0*/  LDS R11, [R10] ;  /* 0x000000000a0b7984 */ /* 0x000e220000000800 */
[----:B------:R-:W-:-:S03]  /*3ac0*/  NOP ;  /* 0x0000000000007918 */ /* 0x000fc60000000000 */
[----:B--2---:R-:W-:Y:S04]  /*3ad0*/  STS [R182+0xa200], R5 ;  /* 0x00a20005b6007388 */ /* 0x004fe80000000800 */
[----:B---3--:R-:W-:Y:S04]  /*3ae0*/  STS [R8], R7 ;  /* 0x0000000708007388 */ /* 0x008fe80000000800 */
[----:B----4-:R-:W-:Y:S04]  /*3af0*/  STS [R181+0xa200], R9 ;  /* 0x00a20009b5007388 */ /* 0x010fe80000000800 */
[----:B0-----:R-:W-:Y:S04]  /*3b00*/  STS [R12], R11 ;  /* 0x0000000b0c007388 */ /* 0x001fe80000000800 */
[----:B------:R-:W0:Y:S04]  /*3b10*/  LDS R15, [R178+0xb200] ;  /* 0x00b20000b20f7984 */ /* 0x000e280000000800 */
[----:B------:R-:W2:Y:S04]  /*3b20*/  LDS R21, [R6+0x1000] ;  /* 0x0010000006157984 */ /* 0x000ea80000000800 */
[----:B------:R-:W3:Y:S04]  /*3b30*/  LDS R20, [R180+0xb200] ;  /* 0x00b20000b4147984 */ /* 0x000ee80000000800 */
[----:B------:R-:W4:Y:S01]  /*3b40*/  LDS R177, [R10+0x1000] ;  /* 0x001000000ab17984 */ /* 0x000f220000000800 */
[----:B------:R-:W-:-:S03]  /*3b50*/  NOP ;  /* 0x0000000000007918 */ /* 0x000fc60000000000 */
[----:B0-----:R-:W-:Y:S04]  /*3b60*/  STS [R182+0xb200], R15 ;  /* 0x00b2000fb6007388 */ /* 0x001fe80000000800 */
[----:B--2---:R-:W-:Y:S04]  /*3b70*/  STS [R8+0x1000], R21 ;  /* 0x0010001508007388 */ /* 0x004fe80000000800 */
[----:B---3--:R-:W-:Y:S04]  /*3b80*/  STS [R181+0xb200], R20 ;  /* 0x00b20014b5007388 */ /* 0x008fe80000000800 */
[----:B----4-:R-:W-:Y:S04]  /*3b90*/  STS [R12+0x1000], R177 ;  /* 0x001000b10c007388 */ /* 0x010fe80000000800 */
        /* <DEDUP_REMOVED lines=33> */
[----:B--2---:R0:W-:Y:S04]  /*3db0*/  STS [R8+0x5000], R21 ;  /* 0x0050001508007388 */ /* 0x0041e80000000800 */
[----:B---3--:R2:W-:Y:S04]  /*3dc0*/  STS [R181+0xf200], R20 ;  /* 0x00f20014b5007388 */ /* 0x0085e80000000800 */
[----:B----4-:R-:W-:Y:S01]  /*3dd0*/  STS [R12+0x5000], R177 ;  /* 0x005000b10c007388 */ /* 0x010fe20000000800 */
[----:B0-----:R-:W-:-:S03]  /*3de0*/  IMAD.MOV.U32 R21, RZ, RZ, -0x3fffffc0 ;  /* 0xc0000040ff157424 */ /* 0x001fc600078e00ff */
[----:B------:R-:W0:Y:S01]  /*3df0*/  LDS R5, [R178+0x10200] ;  /* 0x01020000b2057984 */ /* 0x000e220000000800 */
[----:B--2---:R-:W-:-:S03]  /*3e00*/  LEA R20, R175, UR9, 0xb ;  /* 0x00000009af147c11 */ /* 0x004fc6000f8e58ff */
[----:B------:R-:W2:Y:S01]  /*3e10*/  LDS R7, [R6+0x6000] ;  /* 0x0060000006077984 */ /* 0x000ea20000000800 */
[----:B------:R-:W-:Y:S02]  /*3e20*/  R2UR UR7, R21 ;  /* 0x00000000150772ca */ /* 0x000fe400000e0000 */
[----:B------:R-:W-:Y:S01]  /*3e30*/  R2UR UR6, R20 ;  /* 0x00000000140672ca */ /* 0x000fe200000e0000 */
[----:B------:R-:W3:Y:S04]  /*3e40*/  LDS R9, [R180+0x10200] ;  /* 0x01020000b4097984 */ /* 0x000ee80000000800 */
[----:B------:R-:W4:Y:S01]  /*3e50*/  LDS R11, [R10+0x6000] ;  /* 0x006000000a0b7984 */ /* 0x000f220000000800 */
[----:B------:R-:W-:-:S03]  /*3e60*/  NOP ;  /* 0x0000000000007918 */ /* 0x000fc60000000000 */
[----:B0-----:R-:W-:Y:S04]  /*3e70*/  STS [R182+0x10200], R5 ;  /* 0x01020005b6007388 */ /* 0x001fe80000000800 */
[----:B--2---:R0:W-:Y:S04]  /*3e80*/  STS [R8+0x6000], R7 ;  /* 0x0060000708007388 */ /* 0x0041e80000000800 */
[----:B---3--:R-:W-:Y:S04]  /*3e90*/  STS [R181+0x10200], R9 ;  /* 0x01020009b5007388 */ /* 0x008fe80000000800 */
[----:B----4-:R-:W-:Y:S01]  /*3ea0*/  STS [R12+0x6000], R11 ;  /* 0x0060000b0c007388 */ /* 0x010fe20000000800 */
[----:B0-----:R-:W-:-:S03]  /*3eb0*/  IMAD.MOV.U32 R7, RZ, RZ, -0x3fffffc0 ;  /* 0xc0000040ff077424 */ /* 0x001fc600078e00ff */
[----:B------:R-:W0:Y:S04]  /*3ec0*/  LDS R15, [R178+0x11200] ;  /* 0x01120000b20f7984 */ /* 0x000e280000000800 */
[----:B------:R2:W3:Y:S04]  /*3ed0*/  LDS R177, [R6+0x7000] ;  /* 0x0070000006b17984 */ /* 0x0004e80000000800 */
[----:B------:R-:W4:Y:S04]  /*3ee0*/  LDS R176, [R180+0x11200] ;  /* 0x01120000b4b07984 */ /* 0x000f280000000800 */
[----:B------:R-:W1:Y:S01]  /*3ef0*/  LDS R179, [R10+0x7000] ;  /* 0x007000000ab37984 */ /* 0x000e620000000800 */
[----:B------:R-:W-:Y:S01]  /*3f00*/  NOP ;  /* 0x0000000000007918 */ /* 0x000fe20000000000 */
[----:B--2---:R-:W-:-:S02]  /*3f10*/  VIADD R6, R20, 0x10 ;  /* 0x0000001014067836 */ /* 0x004fc40000000000 */
[----:B0-----:R0:W-:Y:S04]  /*3f20*/  STS [R182+0x11200], R15 ;  /* 0x0112000fb6007388 */ /* 0x0011e80000000800 */
[----:B---3--:R0:W-:Y:S04]  /*3f30*/  STS [R8+0x7000], R177 ;  /* 0x007000b108007388 */ /* 0x0081e80000000800 */
[----:B----4-:R0:W-:Y:S04]  /*3f40*/  STS [R181+0x11200], R176 ;  /* 0x011200b0b5007388 */ /* 0x0101e80000000800 */
[----:B-1----:R0:W-:Y:S01]  /*3f50*/  STS [R12+0x7000], R179 ;  /* 0x007000b30c007388 */ /* 0x0021e20000000800 */
[----:B------:R-:W-:-:S06]  /*3f60*/  WARPGROUP.ARRIVE ;  /* 0x00000000000079c5 */ /* 0x000fcc0000000000 */
[----:B------:R-:W-:Y:S01]  /*3f70*/  HGMMA.64x256x8.F32.TF32 R24, R152, gdesc[UR4], R24, gsb0 ;  /* 0x07e0000498187df0 */ /* 0x000fe20008002818 */
[----:B------:R-:W-:Y:S02]  /*3f80*/  R2UR UR6, R6 ;  /* 0x00000000060672ca */ /* 0x000fe400000e0000 */
[----:B------:R-:W-:Y:S01]  /*3f90*/  R2UR UR7, R7 ;  /* 0x00000000070772ca */ /* 0x000fe200000e0000 */
[----:B------:R-:W-:Y:S02]  /*3fa0*/  WARPGROUP.DEPBAR.LE gsb0, 0x0 ;  /* 0x00008000000079c5 */ /* 0x000fe40000010000 */
[----:B------:R0:W1:Y:S04]  /*3fb0*/  LDS R152, [R4+0x400] ;  /* 0x0004000004987984 */ /* 0x0000680000000800 */
[----:B------:R0:W2:Y:S04]  /*3fc0*/  LDS R153, [R4+0x800] ;  /* 0x0008000004997984 */ /* 0x0000a80000000800 */
[----:B------:R0:W3:Y:S04]  /*3fd0*/  LDS R154, [R2+0x100] ;  /* 0x00010000029a7984 */ /* 0x0000e80000000800 */
[----:B------:R0:W4:Y:S01]  /*3fe0*/  LDS R155, [R2+0x500] ;  /* 0x00050000029b7984 */ /* 0x0001220000000800 */
[----:B------:R-:W-:Y:S01]  /*3ff0*/  @!PT LDS RZ, [RZ] ;  /* 0x00000000fffff984 */ /* 0x000fe20000000800 */
[----:B------:R-:W-:Y:S01]  /*4000*/  @!PT LDS RZ, [RZ] ;  /* 0x00000000fffff984 */ /* 0x000fe20000000800 */
[----:B------:R-:W-:Y:S01]  /*4010*/  @!PT LDS RZ, [RZ] ;  /* 0x00000000fffff984 */ /* 0x000fe20000000800 */
[----:B------:R-:W-:Y:S01]  /*4020*/  @!PT LDS RZ, [RZ] ;  /* 0x00000000fffff984 */ /* 0x000fe20000000800 */
[----:B------:R0:W-:Y:S06]  /*4030*/  MEMBAR.ALL.CTA ;  /* 0x0000000000007992 */ /* 0x0001ec0000008000 */
[----:B0-----:R-:W0:Y:S02]  /*4040*/  FENCE.VIEW.ASYNC.S ;  /* 0x00000000000073c6 */ /* 0x001e240000000000 */
[----:B0-----:R-:W-:Y:S06]  /*4050*/  BAR.SYNC.DEFER_BLOCKING 0x2, 0x80 ;  /* 0x0082000000007b1d */ /* 0x001fec0000010000 */
[----:B------:R-:W-:-:S06]  /*4060*/  WARPGROUP.ARRIVE ;  /* 0x00000000000079c5 */ /* 0x000fcc0000000000 */
[----:B------:R-:W-:Y:S03]  /*4070*/  HGMMA.64x256x8.F32.TF32 R24, R160, gdesc[UR4], R24, gsb0 ;  /* 0x07e00004a0187df0 */ /* 0x000fe60008002818 */
[----:B------:R-:W-:Y:S02]  /*4080*/  WARPGROUP.DEPBAR.LE gsb0, 0x0 ;  /* 0x00008000000079c5 */ /* 0x000fe40000010000 */
[----:B------:R-:W-:Y:S05]  /*4090*/  @!P0 BRA `(.L_x_32) ;  /* 0x0000000000048947 */ /* 0x000fea0003800000 */
[----:B------:R-:W-:Y:S01]  /*40a0*/  BPT.TRAP 0x1 ;  /* 0x000000040000795c */ /* 0x000fe20000300000 */
.L_x_32:
[----:B------:R-:W-:Y:S02]  /*40b0*/  UISETP.GT.U32.AND UP0, UPT, UR36, 0x1, UPT ;  /* 0x000000012400788c */ /* 0x000fe4000bf04070 */
[----:B------:R-:W-:-:S04]  /*40c0*/  ULEA UR6, UR5, UR43, 0x3 ;  /* 0x0000002b05067291 */ /* 0x000fc8000f8e183f */
[----:B------:R-:W-:Y:S01]  /*40d0*/  UIADD3 UR6, UR6, 0x28, URZ ;  /* 0x0000002806067890 */ /* 0x000fe2000fffe03f */
[----:B------:R-:W-:-:S03]  /*40e0*/  PLOP3.LUT P2, PT, PT, PT, UP0, 0x80, 0x0 ;  /* 0x000000000000781c */ /* 0x000fc60003f4f008 */
[----:B------:R-:W-:-:S09]  /*40f0*/  UPRMT UR6, URZ, 0x654, UR6 ;  /* 0x000006543f067896 */ /* 0x000fd20008000006 */
[----:B------:R-:W-:Y:S01]  /*4100*/  SYNCS.ARRIVE.TRANS64.RED.A1T0 RZ, [UR6], RZ ;  /* 0x000000ffffff79a7 */ /* 0x000fe20008100406 */
[----:B------:R-:W-:Y:S05]  /*4110*/  @P2 BRA `(.L_x_33) ;  /* 0x0000000000042947 */ /* 0x000fea0003800000 */
[----:B------:R-:W-:Y:S01]  /*4120*/  BPT.TRAP 0x1 ;  /* 0x000000040000795c */ /* 0x000fe20000300000 */
.L_x_33:
[----:B------:R-:W-:Y:S01]  /*4130*/  VIADD R6, R20, 0x20 ;  /* 0x0000002014067836 */ /* 0x000fe20000000000 */
[----:B-1234-:R-:W-:Y:S01]  /*4140*/  WARPGROUP.ARRIVE ;  /* 0x00000000000079c5 */ /* 0x01efe20000000000 */
[----:B------:R-:W-:Y:S01]  /*4150*/  IMAD.MOV.U32 R7, RZ, RZ, -0x3fffffc0 ;  /* 0xc0000040ff077424 */ /* 0x000fe200078e00ff */
[----:B------:R-:W-:Y:S02]  /*4160*/  UIADD3 UR5, UR5, 0x1, URZ ;  /* 0x0000000105057890 */ /* 0x000fe4000fffe03f */
[----:B------:R-:W-:Y:S02]  /*4170*/  R2UR UR6, R6 ;  /* 0x00000000060672ca */ /* 0x000fe400000e0000 */
[----:B------:R-:W-:Y:S01]  /*4180*/  R2UR UR7, R7 ;  /* 0x00000000070772ca */ /* 0x000fe200000e0000 */
[----:B------:R-:W-:-:S04]  /*4190*/  UISETP.NE.AND UP0, UPT, UR5, 0x5, UPT ;  /* 0x000000050500788c */ /* 0x000fc8000bf05270 */
[----:B------:R-:W-:-:S09]  /*41a0*/  USEL UR5, UR5, URZ, UP0 ;  /* 0x0000003f05057287 */ /* 0x000fd20008000000 */
[----:B------:R-:W-:Y:S03]  /*41b0*/  HGMMA.64x256x8.F32.TF32 R24, R152, gdesc[UR4], R24, gsb0 ;  /* 0x07e0000498187df0 */ /* 0x000fe60008002818 */
[----:B------:R-:W-:Y:S02]  /*41c0*/  WARPGROUP.DEPBAR.LE gsb0, 0x0 ;  /* 0x00008000000079c5 */ /* 0x000fe40000010000 */
[----:B------:R0:W1:Y:S04]  /*41d0*/  LDS R160, [R4+0x500] ;  /* 0x0005000004a07984 */ /* 0x0000680000000800 */
[----:B------:R0:W2:Y:S04]  /*41e0*/  LDS R161, [R4+0x900] ;  /* 0x0009000004a17984 */ /* 0x0000a80000000800 */
[----:B------:R0:W3:Y:S04]  /*41f0*/  LDS R162, [R2+0x200] ;  /* 0x0002000002a27984 */ /* 0x0000e80000000800 */
[----:B------:R0:W4:Y:S01]  /*4200*/  LDS R163, [R2+0x600] ;  /* 0x0006000002a37984 */ /* 0x0001220000000800 */
[----:B------:R-:W-:Y:S05]  /*4210*/  @!P0 BRA `(.L_x_34) ;  /* 0x0000000000048947 */ /* 0x000fea0003800000 */
[----:B------:R-:W-:Y:S01]  /*4220*/  BPT.TRAP 0x1 ;  /* 0x000000040000795c */ /* 0x000fe20000300000 */
.L_x_34:
[C---:B0-----:R-:W-:Y:S01]  /*4230*/  LOP3.LUT R4, R171.reuse, 0x7, RZ, 0xc0, !PT ;  /* 0x00000007ab047812 */ /* 0x041fe200078ec0ff */
[----:B------:R-:W-:Y:S01]  /*4240*/  IMAD.SHL.U32 R2, R171, 0x40, RZ ;  /* 0x00000040ab027824 */ /* 0x000fe200078e00ff */
[C---:B------:R-:W-:Y:S01]  /*4250*/  LOP3.LUT R7, R172.reuse, 0x7, RZ, 0xc0, !PT ;  /* 0x00000007ac077812 */ /* 0x040fe200078ec0ff */
[C---:B------:R-:W-:Y:S01]  /*4260*/  IMAD.SHL.U32 R180, R183.reuse, 0x800, RZ ;  /* 0x00000800b7b47824 */ /* 0x040fe200078e00ff */
[----:B------:R-:W-:Y:S01]  /*4270*/  LEA R182, R183, R164, 0xd ;  /* 0x000000a4b7b67211 */ /* 0x000fe200078e68ff */
[----:B------:R-:W-:Y:S01]  /*4280*/  IMAD.SHL.U32 R6, R172, 0x100, RZ ;  /* 0x00000100ac067824 */ /* 0x000fe200078e00ff */
[----:B------:R-:W-:Y:S01]  /*4290*/  ISETP.NE.AND P2, PT, R7, R4, PT ;  /* 0x000000040700720c */ /* 0x000fe20003f45270 */
[----:B------:R-:W-:Y:S01]  /*42a0*/  VIADD R8, R4, 0x1 ;  /* 0x0000000104087836 */ /* 0x000fe20000000000 */
[----:B------:R-:W-:Y:S01]  /*42b0*/  LOP3.LUT R5, R2, 0x1c0, RZ, 0xc0, !PT ;  /* 0x000001c002057812 */ /* 0x000fe200078ec0ff */
[----:B------:R-:W-:Y:S01]  /*42c0*/  IMAD.IADD R2, R167, 0x1, R180 ;  /* 0x00000001a7027824 */ /* 0x000fe200078e02b4 */
[----:B------:R-:W-:Y:S01]  /*42d0*/  LOP3.LUT R6, R6, 0x700, RZ, 0xc0, !PT ;  /* 0x0000070006067812 */ /* 0x000fe200078ec0ff */
[----:B------:R-:W-:Y:S01]  /*42e0*/  BSSY B0, `(.L_x_35) ;  /* 0x000000d000007945 */ /* 0x000fe20003800000 */
[----:B------:R-:W-:-:S03]  /*42f0*/  SEL R9, R8, R7, !P2 ;  /* 0x0000000708097207 */ /* 0x000fc60005000000 */
[----:B------:R-:W-:-:S04]  /*4300*/  IMAD.IADD R10, R6, 0x1, R5 ;  /* 0x00000001060a7824 */ /* 0x000fc800078e0205 */
[----:B------:R-:W-:Y:S01]  /*4310*/  @!P2 VIADD R4, R7, 0x1 ;  /* 0x000000010704a836 */ /* 0x000fe20000000000 */
[----:B------:R-:W-:Y:S01]  /*4320*/  LEA R7, R2, UR43, 0x2 ;  /* 0x0000002b02077c11 */ /* 0x000fe2000f8e10ff */
[----:B------:R-:W-:Y:S02]  /*4330*/  IMAD.IADD R2, R10, 0x1, R182 ;  /* 0x000000010a027824 */ /* 0x000fe400078e02b6 */
[----:B------:R-:W-:Y:S02]  /*4340*/  IMAD R9, R4, 0x4, R9 ;  /* 0x0000000404097824 */ /* 0x000fe400078e0209 */
[C---:B------:R-:W-:Y:S02]  /*4350*/  VIADD R4, R7.reuse, 0x200 ;  /* 0x0000020007047836 */ /* 0x040fe40000000000 */
[----:B------:R-:W-:Y:S02]  /*4360*/  VIADD R8, R7, 0x290 ;  /* 0x0000029007087836 */ /* 0x000fe40000000000 */
[----:B------:R-:W-:Y:S01]  /*4370*/  IMAD.SHL.U32 R12, R9, 0x40, RZ ;  /* 0x00000040090c7824 */ /* 0x000fe200078e00ff */
[----:B------:R-:W-:Y:S06]  /*4380*/  @P1 BRA `(.L_x_36) ;  /* 0x0000000000081947 */ /* 0x000fec0003800000 */
[----:B------:R-:W0:Y:S02]  /*4390*/  SYNCS.PHASECHK.TRANS64.TRYWAIT P1, [R3+URZ], R0 ;  /* 0x00000000030075a7 */ /* 0x000e24000802017f */
[----:B0-----:R-:W-:Y:S05]  /*43a0*/  @!P1 BRA `(.L_x_37) ;  /* 0x000000ac000c9947 */ /* 0x001fea0003800000 */
.L_x_36:
[----:B------:R-:W-:Y:S05]  /*43b0*/  BSYNC B0 ;  /* 0x0000000000007941 */ /* 0x000fea0003800000 */
.L_x_35:
[----:B------:R-:W-:Y:S01]  /*43c0*/  ISETP.NE.AND P1, PT, R169, RZ, PT ;  /* 0x000000ffa900720c */ /* 0x000fe20003f25270 */
[----:B------:R-:W-:Y:S01]  /*43d0*/  IMAD.IADD R176, R12, 0x1, R182 ;  /* 0x000000010cb07824 */ /* 0x000fe200078e02b6 */
[C---:B------:R-:W-:Y:S01]  /*43e0*/  LEA R175, R2.reuse, UR43, 0x2 ;  /* 0x0000002b02af7c11 */ /* 0x040fe2000f8e10ff */
[--C-:B------:R-:W-:Y:S01]  /*43f0*/  IMAD R3, R2, 0x4, R13.reuse ;  /* 0x0000000402037824 */ /* 0x100fe200078e020d */
[----:B------:R0:W0:Y:S01]  /*4400*/  LDS R152, [R7+0x200] ;  /* 0x0002000007987984 */ /* 0x0000220000000800 */
[C---:B------:R-:W-:Y:S01]  /*4410*/  IMAD R5, R176.reuse, 0x4, R13 ;  /* 0x00000004b0057824 */ /* 0x040fe200078e020d */
[----:B------:R-:W-:Y:S01]  /*4420*/  LEA R176, R176, UR43, 0x2 ;  /* 0x0000002bb0b07c11 */ /* 0x000fe2000f8e10ff */
[C---:B------:R-:W-:Y:S01]  /*4430*/  IMAD.IADD R2, R170.reuse, 0x1, R3 ;  /* 0x00000001aa027824 */ /* 0x040fe200078e0203 */
[----:B------:R0:W0:Y:S01]  /*4440*/  LDS R153, [R7+0x600] ;  /* 0x0006000007997984 */ /* 0x0000220000000800 */
[----:B------:R-:W-:Y:S01]  /*4450*/  IMAD.IADD R5, R170, 0x1, R5 ;  /* 0x00000001aa057824 */ /* 0x000fe200078e0205 */
[----:B------:R-:W-:-:S02]  /*4460*/  UMOV UR6, 0xffffffff ;  /* 0xffffffff00067882 */ /* 0x000fc40000000000 */
[----:B------:R0:W0:Y:S01]  /*4470*/  LDS R0, [R175+0xa200] ;  /* 0x00a20000af007984 */ /* 0x0000220000000800 */
[----:B------:R-:W-:-:S03]  /*4480*/  @P1 VIADD R8, R4, 0x70 ;  /* 0x0000007004081836 */ /* 0x000fc60000000000 */
[----:B------:R0:W0:Y:S04]  /*4490*/  LDS R3, [R2] ;  /* 0x0000000002037984 */ /* 0x0000280000000800 */
[----:B------:R0:W0:Y:S04]  /*44a0*/  LDS R154, [R8] ;  /* 0x00000000089a7984 */ /* 0x0000280000000800 */
[----:B------:R0:W0:Y:S04]  /*44b0*/  LDS R155, [R8+0x400] ;  /* 0x00040000089b7984 */ /* 0x0000280000000800 */
[----:B------:R0:W0:Y:S04]  /*44c0*/  LDS R4, [R176+0xa200] ;  /* 0x00a20000b0047984 */ /* 0x0000280000000800 */
[----:B------:R0:W0:Y:S01]  /*44d0*/  LDS R6, [R5] ;  /* 0x0000000005067984 */ /* 0x0000220000000800 */
[----:B------:R-:W-:Y:S05]  /*44e0*/  BRA.DIV UR6, `(.L_x_38) ;  /* 0x000000aa06d07947 */ /* 0x000fea000b800000 */
[----:B------:R-:W-:Y:S01]  /*44f0*/  IMAD R181, R183, 0x2000, R158 ;  /* 0x00002000b7b57824 */ /* 0x000fe200078e029e */
[----:B------:R-:W-:-:S04]  /*4500*/  NOP ;  /* 0x0000000000007918 */ /* 0x000fc80000000000 */
[----:B0-----:R-:W-:Y:S01]  /*4510*/  IADD3 R8, R10, R181, RZ ;  /* 0x000000b50a087210 */ /* 0x001fe20007ffe0ff */
[----:B------:R-:W-:-:S03]  /*4520*/  IMAD.IADD R10, R12, 0x1, R181 ;  /* 0x000000010c0a7824 */ /* 0x000fc600078e02b5 */
[C---:B------:R-:W-:Y:S01]  /*4530*/  LEA R177, R8.reuse, UR43, 0x2 ;  /* 0x0000002b08b17c11 */ /* 0x040fe2000f8e10ff */
[--C-:B------:R-:W-:Y:S01]  /*4540*/  IMAD R7, R8, 0x4, R13.reuse ;  /* 0x0000000408077824 */ /* 0x100fe200078e020d */
[C---:B------:R-:W-:Y:S01]  /*4550*/  LEA R179, R10.reuse, UR43, 0x2 ;  /* 0x0000002b0ab37c11 */ /* 0x040fe2000f8e10ff */
[----:B------:R-:W-:Y:S02]  /*4560*/  IMAD R9, R10, 0x4, R13 ;  /* 0x000000040a097824 */ /* 0x000fe400078e020d */
[C---:B------:R-:W-:Y:S01]  /*4570*/  IMAD.IADD R8, R14.reuse, 0x1, R7 ;  /* 0x000000010e087824 */ /* 0x040fe200078e0207 */
[----:B------:R-:W-:Y:S01]  /*4580*/  STS [R177+0xa200], R0 ;  /* 0x00a20000b1007388 */ /* 0x000fe20000000800 */
[----:B------:R-:W-:-:S03]  /*4590*/  IMAD.IADD R7, R14, 0x1, R9 ;  /* 0x000000010e077824 */ /* 0x000fc600078e0209 */
        /* <DEDUP_REMOVED lines=62> */
.L_x_350:
[----:B-1----:R1:W-:Y:S01]  /*4980*/  STS [R177+0x11200], R10 ;  /* 0x0112000ab1007388 */ /* 0x0023e20000000800 */
[----:B------:R-:W-:Y:S05]  /*4990*/  WARPSYNC.ALL ;  /* 0x0000000000007948 */ /* 0x000fea0003800000 */
[----:B--2---:R1:W-:Y:S04]  /*49a0*/  STS [R8+0x7000], R9 ;  /* 0x0070000908007388 */ /* 0x0043e80000000800 */
[----:B---3--:R1:W-:Y:S04]  /*49b0*/  STS [R179+0x11200], R12 ;  /* 0x0112000cb3007388 */ /* 0x0083e80000000800 */
[----:B0-----:R1:W-:Y:S01]  /*49c0*/  STS [R7+0x7000], R178 ;  /* 0x007000b207007388 */ /* 0x0013e20000000800 */
[----:B------:R-:W-:Y:S01]  /*49d0*/  VIADD R20, R20, 0x30 ;  /* 0x0000003014147836 */ /* 0x000fe20000000000 */
[----:B----4-:R-:W-:Y:S01]  /*49e0*/  WARPGROUP.ARRIVE ;  /* 0x00000000000079c5 */ /* 0x010fe20000000000 */
[----:B------:R-:W-:Y:S01]  /*49f0*/  IMAD.MOV.U32 R21, RZ, RZ, -0x3fffffc0 ;  /* 0xc0000040ff157424 */ /* 0x000fe200078e00ff */
[----:B------:R-:W-:Y:S01]  /*4a00*/  UISETP.GT.AND UP0, UPT, UR8, 0x2, UPT ;  /* 0x000000020800788c */ /* 0x000fe2000bf04270 */
[----:B------:R-:W-:Y:S01]  /*4a10*/  IMAD.MOV.U32 R175, RZ, RZ, R183 ;  /* 0x000000ffffaf7224 */ /* 0x000fe200078e00b7 */
[----:B------:R-:W-:Y:S01]  /*4a20*/  R2UR UR6, R20 ;  /* 0x00000000140672ca */ /* 0x000fe200000e0000 */
[----:B------:R-:W-:Y:S01]  /*4a30*/  UIADD3 UR8, UR8, -0x1, URZ ;  /* 0xffffffff08087890 */ /* 0x000fe2000fffe03f */
[----:B------:R-:W-:-:S02]  /*4a40*/  R2UR UR7, R21 ;  /* 0x00000000150772ca */ /* 0x000fc400000e0000 */
[----:B------:R-:W-:-:S11]  /*4a50*/  PLOP3.LUT P1, PT, PT, PT, UP0, 0x80, 0x0 ;  /* 0x000000000000781c */ /* 0x000fd60003f2f008 */
[----:B------:R-:W-:Y:S03]  /*4a60*/  HGMMA.64x256x8.F32.TF32 R24, R160, gdesc[UR4], R24, gsb0 ;  /* 0x07e00004a0187df0 */ /* 0x000fe60008002818 */
[----:B------:R-:W-:Y:S02]  /*4a70*/  WARPGROUP.DEPBAR.LE gsb0, 0x0 ;  /* 0x00008000000079c5 */ /* 0x000fe40000010000 */
[----:B-1----:R-:W-:Y:S05]  /*4a80*/  @P1 BRA `(.L_x_39) ;  /* 0xffffffe800ec1947 */ /* 0x002fea000383ffff */
.L_x_30:
[----:B------:R-:W-:Y:S01]  /*4a90*/  SHF.R.U32.HI R171, RZ, 0x3, R171 ;  /* 0x00000003ffab7819 */ /* 0x000fe200000116ab */
[----:B0-----:R-:W-:Y:S01]  /*4aa0*/  VIADD R2, R182, UR4 ;  /* 0x00000004b6027c36 */ /* 0x001fe20008000000 */
[----:B------:R-:W-:Y:S01]  /*4ab0*/  SHF.R.U32.HI R172, RZ, 0x3, R172 ;  /* 0x00000003ffac7819 */ /* 0x000fe200000116ac */
[----:B------:R-:W-:Y:S01]  /*4ac0*/  VIADD R8, R181, UR4 ;  /* 0x00000004b5087c36 */ /* 0x000fe20008000000 */
[----:B------:R-:W-:Y:S02]  /*4ad0*/  LOP3.LUT R171, R171, 0x7, RZ, 0xc0, !PT ;  /* 0x00000007abab7812 */ /* 0x000fe400078ec0ff */
[----:B------:R-:W-:Y:S01]  /*4ae0*/  LOP3.LUT R172, R172, 0x7, RZ, 0xc0, !PT ;  /* 0x00000007acac7812 */ /* 0x000fe200078ec0ff */
[----:B------:R-:W-:Y:S01]  /*4af0*/  IMAD R7, R8, 0x4, R13 ;  /* 0x0000000408077824 */ /* 0x000fe200078e020d */
[----:B------:R-:W-:Y:S01]  /*4b00*/  ISETP.NE.AND P2, PT, R169, RZ, PT ;  /* 0x000000ffa900720c */ /* 0x000fe20003f45270 */
[----:B------:R-:W-:Y:S01]  /*4b10*/  VIADD R3, R171, 0x1 ;  /* 0x00000001ab037836 */ /* 0x000fe20000000000 */
[----:B------:R-:W-:Y:S01]  /*4b20*/  ISETP.NE.AND P1, PT, R172, R171, PT ;  /* 0x000000abac00720c */ /* 0x000fe20003f25270 */
[----:B------:R-:W-:Y:S01]  /*4b30*/  IMAD.IADD R7, R14, 0x1, R7 ;  /* 0x000000010e077824 */ /* 0x000fe200078e0207 */
[----:B------:R-:W-:-:S02]  /*4b40*/  LEA R11, R2, UR43, 0x2 ;  /* 0x0000002b020b7c11 */ /* 0x000fc4000f8e10ff */
[----:B------:R-:W-:Y:S01]  /*4b50*/  SEL R0, R3, R172, !P1 ;  /* 0x000000ac03007207 */ /* 0x000fe20004800000 */
[----:B------:R-:W-:Y:S01]  /*4b60*/  IMAD R3, R2, 0x4, R13 ;  /* 0x0000000402037824 */ /* 0x000fe200078e020d */
[----:B------:R-:W-:-:S03]  /*4b70*/  LEA R15, R8, UR43, 0x2 ;  /* 0x0000002b080f7c11 */ /* 0x000fc6000f8e10ff */
[----:B------:R-:W-:-:S04]  /*4b80*/  IMAD.IADD R3, R170, 0x1, R3 ;  /* 0x00000001aa037824 */ /* 0x000fc800078e0203 */
[----:B------:R-:W-:-:S04]  /*4b90*/  @!P1 VIADD R171, R172, 0x1 ;  /* 0x00000001acab9836 */ /* 0x000fc80000000000 */
[----:B------:R-:W-:Y:S01]  /*4ba0*/  IMAD R171, R171, 0x4, R0 ;  /* 0x00000004abab7824 */ /* 0x000fe200078e0200 */
[----:B------:R-:W-:Y:S01]  /*4bb0*/  IADD3 R0, R167, R180, RZ ;  /* 0x000000b4a7007210 */ /* 0x000fe20007ffe0ff */
[----:B------:R-:W-:Y:S02]  /*4bc0*/  VIADD R180, R180, UR9 ;  /* 0x00000009b4b47c36 */ /* 0x000fe40008000000 */
[----:B------:R-:W-:Y:S01]  /*4bd0*/  IMAD.SHL.U32 R171, R171, 0x40, RZ ;  /* 0x00000040abab7824 */ /* 0x000fe200078e00ff */
[----:B------:R-:W-:Y:S02]  /*4be0*/  LEA R20, R0, UR43, 0x2 ;  /* 0x0000002b00147c11 */ /* 0x000fe4000f8e10ff */
[----:B------:R-:W-:Y:S01]  /*4bf0*/  R2UR UR6, R180 ;  /* 0x00000000b40672ca */ /* 0x000fe200000e0000 */
[C---:B------:R-:W-:Y:S01]  /*4c00*/  IMAD.IADD R182, R171.reuse, 0x1, R182 ;  /* 0x00000001abb67824 */ /* 0x040fe200078e02b6 */
[----:B------:R-:W-:Y:S01]  /*4c10*/  IADD3 R10, R171, R181, RZ ;  /* 0x000000b5ab0a7210 */ /* 0x000fe20007ffe0ff */
[C---:B------:R-:W-:Y:S01]  /*4c20*/  VIADD R4, R20.reuse, 0x300 ;  /* 0x0000030014047836 */ /* 0x040fe20000000000 */
[----:B------:R-:W-:Y:S01]  /*4c30*/  LDS R160, [R20+0x300] ;  /* 0x0003000014a07984 */ /* 0x000fe20000000800 */
[----:B------:R-:W-:-:S02]  /*4c40*/  VIADD R0, R20, 0x390 ;  /* 0x0000039014007836 */ /* 0x000fc40000000000 */
[----:B------:R-:W-:Y:S01]  /*4c50*/  @P2 VIADD R0, R4, 0x70 ;  /* 0x0000007004002836 */ /* 0x000fe20000000000 */
[----:B------:R-:W-:Y:S01]  /*4c60*/  LDS R161, [R20+0x700] ;  /* 0x0007000014a17984 */ /* 0x000fe20000000800 */
[C-C-:B------:R-:W-:Y:S01]  /*4c70*/  IMAD R5, R182.reuse, 0x4, R13.reuse ;  /* 0x00000004b6057824 */ /* 0x140fe200078e020d */
[----:B------:R-:W-:Y:S01]  /*4c80*/  LEA R182, R182, UR43, 0x2 ;  /* 0x0000002bb6b67c11 */ /* 0x000fe2000f8e10ff */
[----:B------:R-:W-:Y:S01]  /*4c90*/  IMAD R13, R10, 0x4, R13 ;  /* 0x000000040a0d7824 */ /* 0x000fe200078e020d */
[----:B------:R-:W-:Y:S01]  /*4ca0*/  LDS R162, [R0] ;  /* 0x0000000000a27984 */ /* 0x000fe20000000800 */
[----:B------:R-:W-:Y:S02]  /*4cb0*/  IMAD.IADD R170, R170, 0x1, R5 ;  /* 0x00000001aaaa7824 */ /* 0x000fe400078e0205 */
[----:B------:R-:W-:Y:S01]  /*4cc0*/  IMAD.IADD R13, R14, 0x1, R13 ;  /* 0x000000010e0d7824 */ /* 0x000fe200078e020d */
[----:B------:R-:W-:Y:S01]  /*4cd0*/  LDS R163, [R0+0x400] ;  /* 0x0004000000a37984 */ /* 0x000fe20000000800 */
[----:B------:R-:W-:Y:S01]  /*4ce0*/  LEA R14, R10, UR43, 0x2 ;  /* 0x0000002b0a0e7c11 */ /* 0x000fe2000f8e10ff */
[----:B------:R-:W-:Y:S01]  /*4cf0*/  IMAD.MOV.U32 R181, RZ, RZ, -0x3fffffc0 ;  /* 0xc0000040ffb57424 */ /* 0x000fe200078e00ff */
[----:B------:R-:W-:Y:S01]  /*4d00*/  @!PT LDS RZ, [RZ] ;  /* 0x00000000fffff984 */ /* 0x000fe20000000800 */
[----:B------:R-:W-:Y:S01]  /*4d10*/  @!PT LDS RZ, [RZ] ;  /* 0x00000000fffff984 */ /* 0x000fe20000000800 */
[----:B------:R-:W-:Y:S01]  /*4d20*/  @!PT LDS RZ, [RZ] ;  /* 0x00000000fffff984 */ /* 0x000fe20000000800 */
[----:B------:R-:W-:Y:S01]  /*4d30*/  @!PT LDS RZ, [RZ] ;  /* 0x00000000fffff984 */ /* 0x000fe20000000800 */
[----:B------:R0:W-:Y:S06]  /*4d40*/  MEMBAR.ALL.CTA ;  /* 0x0000000000007992 */ /* 0x0001ec0000008000 */
[----:B0-----:R-:W0:Y:S01]  /*4d50*/  FENCE.VIEW.ASYNC.S ;  /* 0x00000000000073c6 */ /* 0x001e220000000000 */
[----:B------:R-:W-:Y:S01]  /*4d60*/  R2UR UR7, R181 ;  /* 0x00000000b50772ca */ /* 0x000fe200000e0000 */
[----:B0-----:R-:W-:Y:S06]  /*4d70*/  BAR.SYNC.DEFER_BLOCKING 0x2, 0x80 ;  /* 0x0082000000007b1d */ /* 0x001fec0000010000 */
[----:B------:R-:W0:Y:S04]  /*4d80*/  LDS R2, [R11+0xa200] ;  /* 0x00a200000b027984 */ /* 0x000e280000000800 */
[----:B------:R-:W1:Y:S04]  /*4d90*/  LDS R4, [R3] ;  /* 0x0000000003047984 */ /* 0x000e680000000800 */
[----:B------:R-:W2:Y:S04]  /*4da0*/  LDS R5, [R182+0xa200] ;  /* 0x00a20000b6057984 */ /* 0x000ea80000000800 */
[----:B------:R-:W3:Y:S01]  /*4db0*/  LDS R6, [R170] ;  /* 0x00000000aa067984 */ /* 0x000ee20000000800 */
[----:B------:R-:W-:-:S03]  /*4dc0*/  NOP ;  /* 0x0000000000007918 */ /* 0x000fc60000000000 */
        /* <DEDUP_REMOVED lines=55> */
[----:B-1----:R-:W-:Y:S04]  /*5140*/  STS [R7+0x6000], R4 ;  /* 0x0060000407007388 */ /* 0x002fe80000000800 */
[----:B--2---:R-:W-:Y:S01]  /*5150*/  STS [R14+0x10200], R5 ;  /* 0x010200050e007388 */ /* 0x004fe20000000800 */
[----:B0-----:R-:W-:-:S03]  /*5160*/  VIADD R2, R180, 0x10 ;  /* 0x00000010b4027836 */ /* 0x001fc60000000000 */
[----:B---3--:R-:W-:Y:S04]  /*5170*/  STS [R13+0x6000], R6 ;  /* 0x006000060d007388 */ /* 0x008fe80000000800 */
[----:B------:R-:W0:Y:S04]  /*5180*/  LDS R8, [R11+0x11200] ;  /* 0x011200000b087984 */ /* 0x000e280000000800 */
[----:B------:R1:W2:Y:S04]  /*5190*/  LDS R10, [R3+0x7000] ;  /* 0x00700000030a7984 */ /* 0x0002a80000000800 */
[----:B------:R-:W3:Y:S04]  /*51a0*/  LDS R9, [R182+0x11200] ;  /* 0x01120000b6097984 */ /* 0x000ee80000000800 */
[----:B------:R-:W4:Y:S01]  /*51b0*/  LDS R12, [R170+0x7000] ;  /* 0x00700000aa0c7984 */ /* 0x000f220000000800 */
[----:B------:R-:W-:Y:S01]  /*51c0*/  NOP ;  /* 0x0000000000007918 */ /* 0x000fe20000000000 */
[----:B-1----:R-:W-:-:S02]  /*51d0*/  IMAD.MOV.U32 R3, RZ, RZ, -0x3fffffc0 ;  /* 0xc0000040ff037424 */ /* 0x002fc400078e00ff */
[----:B0-----:R0:W-:Y:S04]  /*51e0*/  STS [R15+0x11200], R8 ;  /* 0x011200080f007388 */ /* 0x0011e80000000800 */
[----:B--2---:R0:W-:Y:S04]  /*51f0*/  STS [R7+0x7000], R10 ;  /* 0x0070000a07007388 */ /* 0x0041e80000000800 */
[----:B---3--:R0:W-:Y:S04]  /*5200*/  STS [R14+0x11200], R9 ;  /* 0x011200090e007388 */ /* 0x0081e80000000800 */
[----:B----4-:R0:W-:Y:S01]  /*5210*/  STS [R13+0x7000], R12 ;  /* 0x0070000c0d007388 */ /* 0x0101e20000000800 */
        /* <DEDUP_REMOVED lines=21> */
.L_x_40:
        /* <DEDUP_REMOVED lines=8> */
.L_x_41:
[C---:B------:R-:W-:Y:S01]  /*53f0*/  VIADD R2, R180.reuse, 0x20 ;  /* 0x00000020b4027836 */ /* 0x040fe20000000000 */
[----:B-1234-:R-:W-:Y:S01]  /*5400*/  WARPGROUP.ARRIVE ;  /* 0x00000000000079c5 */ /* 0x01efe20000000000 */
[----:B------:R-:W-:Y:S01]  /*5410*/  IMAD.MOV.U32 R3, RZ, RZ, -0x3fffffc0 ;  /* 0xc0000040ff037424 */ /* 0x000fe200078e00ff */
[----:B------:R-:W-:Y:S01]  /*5420*/  MOV R181, 0xc0000040 ;  /* 0xc000004000b57802 */ /* 0x000fe20000000f00 */
[----:B------:R-:W-:Y:S01]  /*5430*/  VIADD R180, R180, 0x30 ;  /* 0x00000030b4b47836 */ /* 0x000fe20000000000 */
[----:B------:R-:W-:Y:S02]  /*5440*/  R2UR UR6, R2 ;  /* 0x00000000020672ca */ /* 0x000fe400000e0000 */
[----:B------:R-:W-:-:S13]  /*5450*/  R2UR UR7, R3 ;  /* 0x00000000030772ca */ /* 0x000fda00000e0000 */
[----:B------:R-:W-:Y:S01]  /*5460*/  HGMMA.64x256x8.F32.TF32 R24, R152, gdesc[UR4], R24, gsb0 ;  /* 0x07e0000498187df0 */ /* 0x000fe20008002818 */
[----:B------:R-:W-:Y:S02]  /*5470*/  R2UR UR6, R180 ;  /* 0x00000000b40672ca */ /* 0x000fe400000e0000 */
[----:B------:R-:W-:Y:S01]  /*5480*/  R2UR UR7, R181 ;  /* 0x00000000b50772ca */ /* 0x000fe200000e0000 */
[----:B------:R-:W-:Y:S02]  /*5490*/  WARPGROUP.DEPBAR.LE gsb0, 0x0 ;  /* 0x00008000000079c5 */ /* 0x000fe40000010000 */
[----:B------:R-:W-:Y:S04]  /*54a0*/  LDS R160, [R20+0x500] ;  /* 0x0005000014a07984 */ /* 0x000fe80000000800 */
[----:B------:R-:W-:Y:S04]  /*54b0*/  LDS R161, [R20+0x900] ;  /* 0x0009000014a17984 */ /* 0x000fe80000000800 */
[----:B------:R-:W-:Y:S04]  /*54c0*/  LDS R162, [R0+0x200] ;  /* 0x0002000000a27984 */ /* 0x000fe80000000800 */
[----:B------:R-:W0:Y:S02]  /*54d0*/  LDS R163, [R0+0x600] ;  /* 0x0006000000a37984 */ /* 0x000e240000000800 */
[----:B0-----:R-:W-:-:S08]  /*54e0*/  WARPGROUP.ARRIVE ;  /* 0x00000000000079c5 */ /* 0x001fd00000000000 */
[----:B------:R-:W-:Y:S03]  /*54f0*/  HGMMA.64x256x8.F32.TF32 R24, R160, gdesc[UR4], R24, gsb0 ;  /* 0x07e00004a0187df0 */ /* 0x000fe60008002818 */
[----:B------:R-:W-:Y:S02]  /*5500*/  WARPGROUP.DEPBAR.LE gsb0, 0x0 ;  /* 0x00008000000079c5 */ /* 0x000fe40000010000 */
.L_x_26:
[----:B------:R-:W-:-:S04]  /*5510*/  IMAD.U32 R0, RZ, RZ, UR45 ;  /* 0x0000002dff007e24 */ /* 0x000fc8000f8e00ff */
[----:B------:R0:W-:Y:S01]  /*5520*/  SYNCS.ARRIVE.TRANS64.A1T0 RZ, [R0+UR44], RZ ;  /* 0x000000ff00ff79a7 */ /* 0x0001e2000810002c */
[----:B------:R-:W-:Y:S05]  /*5530*/  @!P0 BRA `(.L_x_42) ;  /* 0x0000000000048947 */ /* 0x000fea0003800000 */
[----:B------:R-:W-:Y:S01]  /*5540*/  BPT.TRAP 0x1 ;  /* 0x000000040000795c */ /* 0x000fe20000300000 */
.L_x_42:
[----:B------:R-:W-:Y:S02]  /*5550*/  UIADD3 UR6, UR40, UR50, URZ ;  /* 0x0000003228067290 */ /* 0x000fe4000fffe03f */
[----:B------:R-:W-:Y:S02]  /*5560*/  UISETP.GT.U32.AND UP0, UPT, UR36, 0x1, UPT ;  /* 0x000000012400788c */ /* 0x000fe4000bf04070 */
[----:B------:R-:W-:-:S04]  /*5570*/  UIMAD.WIDE.U32 UR4, UR6, -0x33333333, URZ ;  /* 0xcccccccd060478a5 */ /* 0x000fc8000f8e003f */
[----:B------:R-:W-:Y:S01]  /*5580*/  USHF.R.U32.HI UR4, URZ, 0x2, UR5 ;  /* 0x000000023f047899 */ /* 0x000fe20008011605 */
[----:B------:R-:W-:-:S03]  /*5590*/  PLOP3.LUT P0, PT, PT, PT, UP0, 0x80, 0x0 ;  /* 0x000000000000781c */ /* 0x000fc60003f0f008 */
[----:B------:R-:W-:-:S04]  /*55a0*/  UIMAD UR6, UR4, -0x5, UR6 ;  /* 0xfffffffb040678a4 */ /* 0x000fc8000f8e0206 */
[----:B------:R-:W-:-:S04]  /*55b0*/  ULEA UR6, UR6, UR43, 0x3 ;  /* 0x0000002b06067291 */ /* 0x000fc8000f8e183f */
[----:B------:R-:W-:-:S04]  /*55c0*/  UIADD3 UR6, UR6, 0x28, URZ ;  /* 0x0000002806067890 */ /* 0x000fc8000fffe03f */
[----:B------:R-:W-:-:S09]  /*55d0*/  UPRMT UR6, URZ, 0x654, UR6 ;  /* 0x000006543f067896 */ /* 0x000fd20008000006 */
[----:B------:R-:W-:Y:S01]  /*55e0*/  SYNCS.ARRIVE.TRANS64.RED.A1T0 RZ, [UR6], RZ ;  /* 0x000000ffffff79a7 */ /* 0x000fe20008100406 */
[----:B------:R-:W-:Y:S05]  /*55f0*/  @P0 BRA `(.L_x_43) ;  /* 0x0000000000040947 */ /* 0x000fea0003800000 */
[----:B------:R-:W-:Y:S01]  /*5600*/  BPT.TRAP 0x1 ;  /* 0x000000040000795c */ /* 0x000fe20000300000 */
.L_x_43:
[----:B0-----:R-:W-:Y:S01]  /*5610*/  IMAD.U32 R0, RZ, RZ, UR46 ;  /* 0x0000002eff007e24 */ /* 0x001fe2000f8e00ff */
[----:B------:R-:W-:Y:S01]  /*5620*/  UIADD3 UR50, UR41, UR50, URZ ;  /* 0x0000003229327290 */ /* 0x000fe2000fffe03f */
[----:B------:R-:W0:Y:S01]  /*5630*/  LDC R7, c[0x0][0x288] ;  /* 0x0000a200ff077b82 */ /* 0x000e220000000800 */
[----:B------:R-:W-:Y:S01]  /*5640*/  UISETP.GE.U32.AND UP1, UPT, UR41, 0x5, UPT ;  /* 0x000000052900788c */ /* 0x000fe2000bf26070 */
[----:B------:R-:W-:Y:S01]  /*5650*/  IMAD.SHL.U32 R12, R168, 0x2, RZ ;  /* 0x00000002a80c7824 */ /* 0x000fe200078e00ff */
[----:B------:R-:W-:Y:S01]  /*5660*/  SHF.L.U32 R0, R0, 0x1f, RZ ;  /* 0x0000001f00007819 */ /* 0x000fe200000006ff */
[----:B------:R-:W-:Y:S02]  /*5670*/  UISETP.GT.U32.AND UP0, UPT, UR50, 0x4, UPT ;  /* 0x000000043200788c */ /* 0x000fe4000bf04070 */
[----:B------:R-:W-:Y:S01]  /*5680*/  UIMAD.WIDE.U32 UR4, UR50, -0x33333333, URZ ;  /* 0xcccccccd320478a5 */ /* 0x000fe2000f8e003f */
[----:B------:R-:W-:Y:S01]  /*5690*/  SHF.R.S32.HI R13, RZ, 0x1f, R12 ;  /* 0x0000001fff0d7819 */ /* 0x000fe2000001140c */
[----:B------:R-:W1:Y:S01]  /*56a0*/  SYNCS.PHASECHK.TRANS64.TRYWAIT P0, [R23+UR42+0x10], R0 ;  /* 0x00001000170075a7 */ /* 0x000e62000800016a */
[----:B------:R-:W-:-:S02]  /*56b0*/  UISETP.LT.U32.AND UP0, UPT, UR41, 0x5, UP0 ;  /* 0x000000052900788c */ /* 0x000fc40008701070 */
[----:B------:R-:W-:Y:S02]  /*56c0*/  USHF.R.U32.HI UR4, URZ, 0x2, UR5 ;  /* 0x000000023f047899 */ /* 0x000fe40008011605 */
[----:B------:R-:W-:Y:S02]  /*56d0*/  USEL UR6, URZ, 0x1, !UP0 ;  /* 0x000000013f067887 */ /* 0x000fe4000c000000 */
[----:B------:R-:W-:Y:S02]  /*56e0*/  UIMAD UR50, UR4, -0x5, UR50 ;  /* 0xfffffffb043278a4 */ /* 0x000fe4000f8e0232 */
[----:B------:R-:W-:-:S04]  /*56f0*/  ULOP3.LUT UR49, UR49, UR6, URZ, 0x3c, !UPT ;  /* 0x0000000631317292 */ /* 0x000fc8000f8e3c3f */
[----:B------:R-:W-:Y:S01]  /*5700*/  @UP1 ULOP3.LUT UR49, UR49, 0x1, UR4, 0x78, !UPT ;  /* 0x0000000131311892 */ /* 0x000fe2000f8e7804 */
[----:B01----:R-:W-:Y:S11]  /*5710*/  @!P0 BRA `(.L_x_44) ;  /* 0x0000009c00bc8947 */ /* 0x003ff60003800000 */
.L_x_351:
[----:B------:R-:W-:Y:S01]  /*5720*/  IMAD.SHL.U32 R4, R17, 0x40, RZ ;  /* 0x0000004011047824 */ /* 0x000fe200078e00ff */
[----:B------:R-:W-:Y:S01]  /*5730*/  ULDC UR6, c[0x0][0x284] ;  /* 0x0000a10000067ab9 */ /* 0x000fe20000000800 */
[----:B------:R-:W-:Y:S01]  /*5740*/  IMAD.SHL.U32 R14, R18, 0x100, RZ ;  /* 0x00000100120e7824 */ /* 0x000fe200078e00ff */
[----:B------:R-:W-:Y:S01]  /*5750*/  SHF.R.S32.HI R23, RZ, 0x1f, R16 ;  /* 0x0000001fff177819 */ /* 0x000fe20000011410 */
[----:B------:R-:W-:Y:S01]  /*5760*/  ULDC.64 UR4, c[0x0][0x5d0] ;  /* 0x0001740000047ab9 */ /* 0x000fe20000000a00 */
[----:B------:R-:W-:Y:S01]  /*5770*/  ISETP.GE.AND P0, PT, R4, UR6, PT ;  /* 0x0000000604007c0c */ /* 0x000fe2000bf06270 */
[----:B0-----:R-:W-:Y:S01]  /*5780*/  IMAD.WIDE.U32 R2, R16, UR4, R12 ;  /* 0x0000000410027c25 */ /* 0x001fe2000f8e000c */
[----:B------:R-:W-:Y:S02]  /*5790*/  SHF.R.S32.HI R15, RZ, 0x1f, R14 ;  /* 0x0000001fff0f7819 */ /* 0x000fe4000001140e */
[C---:B------:R-:W-:Y:S01]  /*57a0*/  ISETP.GE.OR P0, PT, R14.reuse, R7, P0 ;  /* 0x000000070e00720c */ /* 0x040fe20000706670 */
[----:B------:R-:W-:Y:S01]  /*57b0*/  IMAD R5, R23, UR4, RZ ;  /* 0x0000000417057c24 */ /* 0x000fe2000f8e02ff */
[----:B------:R-:W-:-:S03]  /*57c0*/  IADD3 R2, P1, R14, R2, RZ ;  /* 0x000000020e027210 */ /* 0x000fc60007f3e0ff */
[----:B------:R-:W-:-:S05]  /*57d0*/  IMAD R5, R16, UR5, R5 ;  /* 0x0000000510057c24 */ /* 0x000fca000f8e0205 */
[----:B------:R-:W-:-:S03]  /*57e0*/  IADD3.X R3, R15, R3, R5, P1, !PT ;  /* 0x000000030f037210 */ /* 0x000fc60000ffe405 */
[----:B------:R-:W-:Y:S05]  /*57f0*/  @P0 BRA `(.L_x_45) ;  /* 0x0000006000f00947 */ /* 0x000fea0003800000 */
[----:B------:R-:W0:Y:S01]  /*5800*/  LDC.64 R10, c[0x0][0x5c8] ;  /* 0x00017200ff0a7b82 */ /* 0x000e220000000a00 */
[----:B-----5:R-:W-:Y:S01]  /*5810*/  FSETP.NEU.AND P0, PT, R19, RZ, PT ;  /* 0x000000ff1300720b */ /* 0x020fe20003f0d000 */
[----:B------:R-:W-:Y:S01]  /*5820*/  IMAD R5, R168, -0x2, R7 ;  /* 0xfffffffea8057824 */ /* 0x000fe200078e0207 */
[----:B------:R-:W-:Y:S01]  /*5830*/  BSSY B0, `(.L_x_45) ;  /* 0x0000638000007945 */ /* 0x000fe20003800000 */
[----:B------:R-:W-:-:S04]  /*5840*/  IMAD.WIDE R162, R17, 0x40, R156 ;  /* 0x0000004011a27825 */ /* 0x000fc800078e029c */
[----:B------:R-:W-:Y:S02]  /*5850*/  IMAD.IADD R0, R5, 0x1, -R14 ;  /* 0x0000000105007824 */ /* 0x000fe400078e0a0e */
[----:B------:R-:W-:-:S03]  /*5860*/  IMAD.IADD R4, R159, 0x1, -R4 ;  /* 0x000000019f047824 */ /* 0x000fc600078e0a04 */
[----:B------:R-:W-:-:S04]  /*5870*/  ISETP.GT.AND P1, PT, R0, RZ, PT ;  /* 0x000000ff0000720c */ /* 0x000fc80003f24270 */
[----:B------:R-:W-:Y:S01]  /*5880*/  ISETP.GT.AND P3, PT, R4, RZ, P1 ;  /* 0x000000ff0400720c */ /* 0x000fe20000f64270 */
[-C--:B0-----:R-:W-:Y:S02]  /*5890*/  IMAD R5, R163, R10.reuse, RZ ;  /* 0x0000000aa3057224 */ /* 0x081fe400078e02ff */
[----:B------:R-:W-:-:S04]  /*58a0*/  IMAD.WIDE.U32 R170, R162, R10, R2 ;  /* 0x0000000aa2aa7225 */ /* 0x000fc800078e0002 */
[----:B------:R-:W-:-:S04]  /*58b0*/  IMAD R5, R162, R11, R5 ;  /* 0x0000000ba2057224 */ /* 0x000fc800078e0205 */
[----:B------:R-:W-:Y:S01]  /*58c0*/  IMAD.IADD R17, R171, 0x1, R5 ;  /* 0x00000001ab117824 */ /* 0x000fe200078e0205 */
[----:B------:R-:W-:Y:S06]  /*58d0*/  @!P0 BRA `(.L_x_46) ;  /* 0x0000004400948947 */ /* 0x000fec0003800000 */
[----:B------:R-:W0:Y:S01]  /*58e0*/  LDC.64 R20, c[0x0][0x5b8] ;  /* 0x00016e00ff147b82 */ /* 0x000e220000000a00 */
[----:B------:R-:W-:-:S07]  /*58f0*/  ULDC.64 UR4, c[0x0][0x5c0] ;  /* 0x0001700000047ab9 */ /* 0x000fce0000000a00 */
[----:B------:R-:W1:Y:S08]  /*5900*/  LDC.64 R172, c[0x0][0x5b0] ;  /* 0x00016c00ffac7b82 */ /* 0x000e700000000a00 */
[----:B------:R-:W2:Y:S01]  /*5910*/  LDC.64 R8, c[0x0][0x5a8] ;  /* 0x00016a00ff087b82 */ /* 0x000ea20000000a00 */
[-C--:B0-----:R-:W-:Y:S02]  /*5920*/  IMAD R5, R23, R20.reuse, RZ ;  /* 0x0000001417057224 */ /* 0x081fe400078e02ff */
[----:B------:R-:W-:-:S04]  /*5930*/  IMAD.WIDE.U32 R2, R16, R20, R12 ;  /* 0x0000001410027225 */ /* 0x000fc800078e000c */
[----:B------:R-:W-:Y:S01]  /*5940*/  IMAD R21, R16, R21, R5 ;  /* 0x0000001510157224 */ /* 0x000fe200078e0205 */
[----:B------:R-:W-:Y:S01]  /*5950*/  IADD3 R152, P0, R14, R2, RZ ;  /* 0x000000020e987210 */ /* 0x000fe20007f1e0ff */
[----:B-1----:R-:W-:-:S03]  /*5960*/  IMAD R2, R163, R172, RZ ;  /* 0x000000aca3027224 */ /* 0x002fc600078e02ff */
[----:B------:R-:W-:Y:S01]  /*5970*/  IADD3.X R153, R15, R3, R21, P0, !PT ;  /* 0x000000030f997210 */ /* 0x000fe200007fe415 */
[C---:B------:R-:W-:Y:S02]  /*5980*/  IMAD R23, R162.reuse, R173, R2 ;  /* 0x000000ada2177224 */ /* 0x040fe400078e0202 */
[----:B------:R-:W-:-:S04]  /*5990*/  IMAD.WIDE.U32 R2, R162, R172, R152 ;  /* 0x000000aca2027225 */ /* 0x000fc800078e0098 */
[----:B------:R-:W-:Y:S01]  /*59a0*/  IMAD.IADD R3, R3, 0x1, R23 ;  /* 0x0000000103037824 */ /* 0x000fe200078e0217 */
[----:B--2---:R-:W-:-:S04]  /*59b0*/  LEA R6, P0, R2, R8, 0x2 ;  /* 0x0000000802067211 */ /* 0x004fc800078010ff */
[----:B------:R-:W-:-:S05]  /*59c0*/  LEA.HI.X R7, R2, R9, R3, 0x2, P0 ;  /* 0x0000000902077211 */ /* 0x000fca00000f1403 */
[----:B------:R0:W2:Y:S01]  /*59d0*/  @P3 LDG.E.LTC128B R18, desc[UR54][R6.64] ;  /* 0x0000003606123981 */ /* 0x0000a2000c1e1920 */
[----:B------:R-:W-:Y:S01]  /*59e0*/  IMAD.WIDE.U32 R2, R162, R172, R14 ;  /* 0x000000aca2027225 */ /* 0x000fe200078e000e */
[----:B------:R-:W-:Y:S01]  /*59f0*/  ISETP.GT.AND P2, PT, R0, 0x1, PT ;  /* 0x000000010000780c */ /* 0x000fe20003f44270 */
[----:B------:R-:W-:Y:S01]  /*5a00*/  BSSY B1, `(.L_x_47) ;  /* 0x0000017000017945 */ /* 0x000fe20003800000 */
[C---:B------:R-:W-:Y:S01]  /*5a10*/  SHF.L.U64.HI R161, R172.reuse, 0x3, R173 ;  /* 0x00000003aca17819 */ /* 0x040fe200000102ad */
[----:B------:R-:W-:Y:S01]  /*5a20*/  IMAD.SHL.U32 R160, R172, 0x8, RZ ;  /* 0x00000008aca07824 */ /* 0x000fe200078e00ff */
[----:B------:R-:W-:Y:S02]  /*5a30*/  IADD3 R154, P0, R12, R2, RZ ;  /* 0x000000020c9a7210 */ /* 0x000fe40007f1e0ff */
[----:B------:R-:W-:Y:S01]  /*5a40*/  ISETP.GT.AND P4, PT, R4, RZ, P2 ;  /* 0x000000ff0400720c */ /* 0x000fe20001784270 */
[----:B------:R-:W-:Y:S01]  /*5a50*/  IMAD.WIDE.U32 R160, R162, R172, R160 ;  /* 0x000000aca2a07225 */ /* 0x000fe200078e00a0 */
[----:B------:R-:W-:-:S02]  /*5a60*/  IADD3.X R155, R13, R23, R3, P0, !PT ;  /* 0x000000170d9b7210 */ /* 0x000fc400007fe403 */
[----:B------:R-:W-:Y:S02]  /*5a70*/  LEA R2, P0, R170, UR4, 0x2 ;  /* 0x00000004aa027c11 */ /* 0x000fe4000f8010ff */
[----:B------:R-:W-:Y:S01]  /*5a80*/  IADD3 R23, R23, R161, RZ ;  /* 0x000000a117177210 */ /* 0x000fe20007ffe0ff */
[----:B------:R-:W-:Y:S01]  /*5a90*/  IMAD.WIDE.U32 R154, R16, R20, R154 ;  /* 0x00000014109a7225 */ /* 0x000fe200078e009a */
[----:B------:R-:W-:Y:S02]  /*5aa0*/  LEA.HI.X R3, R170, UR5, R17, 0x2, P0 ;  /* 0x00000005aa037c11 */ /* 0x000fe400080f1411 */
[----:B------:R-:W-:Y:S01]  /*5ab0*/  ISETP.GT.AND P1, PT, R4, 0x8, P1 ;  /* 0x000000080400780c */ /* 0x000fe20000f24270 */
[----:B------:R-:W-:Y:S01]  /*5ac0*/  IMAD.IADD R17, R21, 0x1, R155 ;  /* 0x0000000115117824 */ /* 0x000fe200078e029b */
[----:B0-----:R-:W-:-:S04]  /*5ad0*/  LEA R6, P0, R154, R8, 0x2 ;  /* 0x000000089a067211 */ /* 0x001fc800078010ff */
[----:B------:R-:W-:Y:S01]  /*5ae0*/  LEA.HI.X R7, R154, R9, R17, 0x2, P0 ;  /* 0x000000099a077211 */ /* 0x000fe200000f1411 */
[----:B--2---:R-:W-:-:S04]  /*5af0*/  FMUL R5, R18, R19 ;  /* 0x0000001312057220 */ /* 0x004fc80000400000 */
[----:B------:R-:W-:Y:S01]  /*5b00*/  FFMA R155, R24, R22, R5 ;  /* 0x00000016189b7223 */ /* 0x000fe20000000005 */
[----:B------:R-:W-:-:S04]  /*5b10*/  IADD3 R5, P0, R152, R160, RZ ;  /* 0x000000a098057210 */ /* 0x000fc80007f1e0ff */
[----:B------:R0:W-:Y:S01]  /*5b20*/  @P3 STG.E desc[UR54][R2.64], R155 ;  /* 0x0000009b02003986 */ /* 0x0001e2000c101936 */
[----:B------:R-:W-:Y:S01]  /*5b30*/  LEA R152, P3, R5, R8, 0x2 ;  /* 0x0000000805987211 */ /* 0x000fe200078610ff */
[----:B------:R-:W-:Y:S01]  /*5b40*/  IMAD.X R154, R23, 0x1, R153, P0 ;  /* 0x00000001179a7824 */ /* 0x000fe200000e0699 */
[----:B------:R-:W-:Y:S11]  /*5b50*/  @!P4 BRA `(.L_x_48) ;  /* 0x000000000004c947 */ /* 0x000ff60003800000 */
[----:B------:R1:W5:Y:S02]  /*5b60*/  LDG.E.LTC128B R18, desc[UR54][R6.64+0x4] ;  /* 0x0000043606127981 */ /* 0x000364000c1e1920 */
.L_x_48:
[----:B------:R-:W-:Y:S05]  /*5b70*/  BSYNC B1 ;  /* 0x0000000000017941 */ /* 0x000fea0003800000 */
.L_x_47:
[----:B-----5:R-:W-:Y:S01]  /*5b80*/  FMUL R24, R18, R19 ;  /* 0x0000001312187220 */ /* 0x020fe20000400000 */
[----:B------:R-:W-:-:S03]  /*5b90*/  LEA.HI.X R153, R5, R9, R154, 0x2, P3 ;  /* 0x0000000905997211 */ /* 0x000fc600018f149a */
[----:B------:R-:W-:-:S05]  /*5ba0*/  FFMA R25, R25, R22, R24 ;  /* 0x0000001619197223 */ /* 0x000fca0000000018 */
[----:B------:R2:W-:Y:S04]  /*5bb0*/  @P4 STG.E desc[UR54][R2.64+0x4], R25 ;  /* 0x0000041902004986 */ /* 0x0005e8000c101936 */
[----:B------:R-:W3:Y:S01]  /*5bc0*/  @P1 LDG.E.LTC128B R18, desc[UR54][R152.64] ;  /* 0x0000003698121981 */ /* 0x000ee2000c1e1920 */
[----:B------:R-:W-:Y:S01]  /*5bd0*/  IADD3 R12, P0, P3, R12, R160, R14 ;  /* 0x000000a00c0c7210 */ /* 0x000fe20007b1e00e */
[----:B------:R-:W-:Y:S01]  /*5be0*/  BSSY B1, `(.L_x_49) ;  /* 0x0000010000017945 */ /* 0x000fe20003800000 */
[C---:B------:R-:W-:Y:S02]  /*5bf0*/  SHF.L.U64.HI R11, R10.reuse, 0x5, R11 ;  /* 0x000000050a0b7819 */ /* 0x040fe4000001020b */
[----:B------:R-:W-:Y:S02]  /*5c00*/  IADD3.X R13, R13, R23, R15, P0, P3 ;  /* 0x000000170d0d7210 */ /* 0x000fe400007e640f */
[----:B------:R-:W-:-:S02]  /*5c10*/  LEA R10, P3, R10, R2, 0x5 ;  /* 0x000000020a0a7211 */ /* 0x000fc400078628ff */
[----:B------:R-:W-:Y:S01]  /*5c20*/  ISETP.GT.AND P2, PT, R4, 0x8, P2 ;  /* 0x000000080400780c */ /* 0x000fe20001744270 */
[----:B------:R-:W-:Y:S01]  /*5c30*/  IMAD.WIDE.U32 R16, R16, R20, R12 ;  /* 0x0000001410107225 */ /* 0x000fe200078e000c */
[----:B------:R-:W-:-:S03]  /*5c40*/  ISETP.GT.AND P0, PT, R0, 0x8, PT ;  /* 0x000000080000780c */ /* 0x000fc60003f04270 */
[----:B------:R-:W-:Y:S01]  /*5c50*/  IMAD.X R11, R11, 0x1, R3, P3 ;  /* 0x000000010b0b7824 */ /* 0x000fe200018e0603 */
[----:B------:R-:W-:Y:S01]  /*5c60*/  LEA R8, P4, R16, R8, 0x2 ;  /* 0x0000000810087211 */ /* 0x000fe200078810ff */
[----:B------:R-:W-:-:S05]  /*5c70*/  IMAD.IADD R12, R21, 0x1, R17 ;  /* 0x00000001150c7824 */ /* 0x000fca00078e0211 */
[----:B------:R-:W-:Y:S01]  /*5c80*/  LEA.HI.X R9, R16, R9, R12, 0x2, P4 ;  /* 0x0000000910097211 */ /* 0x000fe200020f140c */
[----:B---3--:R-:W-:-:S04]  /*5c90*/  FMUL R5, R18, R19 ;  /* 0x0000001312057220 */ /* 0x008fc80000400000 */
[----:B------:R-:W-:-:S05]  /*5ca0*/  FFMA R5, R26, R22, R5 ;  /* 0x000000161a057223 */ /* 0x000fca0000000005 */
[----:B------:R2:W-:Y:S01]  /*5cb0*/  @P1 STG.E desc[UR54][R10.64], R5 ;  /* 0x000000050a001986 */ /* 0x0005e2000c101936 */
[----:B------:R-:W-:Y:S05]  /*5cc0*/  @!P2 BRA `(.L_x_50) ;  /* 0x000000000004a947 */ /* 0x000fea0003800000 */
[----:B------:R3:W5:Y:S02]  /*5cd0*/  LDG.E.LTC128B R18, desc[UR54][R8.64+0x4] ;  /* 0x0000043608127981 */ /* 0x000764000c1e1920 */
.L_x_50:
[----:B------:R-:W-:Y:S05]  /*5ce0*/  BSYNC B1 ;  /* 0x0000000000017941 */ /* 0x000fea0003800000 */
.L_x_49:
[----:B-----5:R-:W-:Y:S01]  /*5cf0*/  FMUL R12, R18, R19 ;  /* 0x00000013120c7220 */ /* 0x020fe20000400000 */
[----:B------:R-:W-:Y:S01]  /*5d00*/  ISETP.GT.AND P3, PT, R4, RZ, P0 ;  /* 0x000000ff0400720c */ /* 0x000fe20000764270 */
[----:B------:R-:W-:Y:S01]  /*5d10*/  BSSY B1, `(.L_x_51) ;  /* 0x0000006000017945 */ /* 0x000fe20003800000 */
[----:B------:R-:W-:Y:S01]  /*5d20*/  ISETP.GT.AND P1, PT, R0, 0x9, PT ;  /* 0x000000090000780c */ /* 0x000fe20003f24270 */
[----:B------:R-:W-:-:S05]  /*5d30*/  FFMA R27, R27, R22, R12 ;  /* 0x000000161b1b7223 */ /* 0x000fca000000000c */
[----:B------:R4:W-:Y:S05]  /*5d40*/  @P2 STG.E desc[UR54][R10.64+0x4], R27 ;  /* 0x0000041b0a002986 */ /* 0x0009ea000c101936 */
[----:B------:R-:W-:Y:S05]  /*5d50*/  @!P3 BRA `(.L_x_52) ;  /* 0x000000000004b947 */ /* 0x000fea0003800000 */
[----:B------:R0:W5:Y:S02]  /*5d60*/  LDG.E.LTC128B R18, desc[UR54][R6.64+0x20] ;  /* 0x0000203606127981 */ /* 0x000164000c1e1920 */
.L_x_52:
[----:B------:R-:W-:Y:S05]  /*5d70*/  BSYNC B1 ;  /* 0x0000000000017941 */ /* 0x000fea0003800000 */
.L_x_51:
[----:B--2--5:R-:W-:Y:S01]  /*5d80*/  FMUL R5, R18, R19 ;  /* 0x0000001312057220 */ /* 0x024fe20000400000 */
[----:B------:R-:W-:Y:S01]  /*5d90*/  ISETP.GT.AND P2, PT, R4, RZ, P1 ;  /* 0x000000ff0400720c */ /* 0x000fe20000f44270 */
[----:B------:R-:W-:Y:S02]  /*5da0*/  BSSY B1, `(.L_x_53) ;  /* 0x0000005000017945 */ /* 0x000fe40003800000 */
[----:B------:R-:W-:-:S05]  /*5db0*/  FFMA R5, R28, R22, R5 ;  /* 0x000000161c057223 */ /* 0x000fca0000000005 */
[----:B------:R2:W-:Y:S05]  /*5dc0*/  @P3 STG.E desc[UR54][R2.64+0x20], R5 ;  /* 0x0000200502003986 */ /* 0x0005ea000c101936 */
[----:B------:R-:W-:Y:S05]  /*5dd0*/  @!P2 BRA `(.L_x_54) ;  /* 0x000000000004a947 */ /* 0x000fea0003800000 */
[----:B------:R0:W5:Y:S02]  /*5de0*/  LDG.E.LTC128B R18, desc[UR54][R6.64+0x24] ;  /* 0x0000243606127981 */ /* 0x000164000c1e1920 */
.L_x_54:
[----:B------:R-:W-:Y:S05]  /*5df0*/  BSYNC B1 ;  /* 0x0000000000017941 */ /* 0x000fea0003800000 */
.L_x_53:
[----:B-----5:R-:W-:Y:S01]  /*5e00*/  FMUL R12, R18, R19 ;  /* 0x00000013120c7220 */ /* 0x020fe20000400000 */
[----:B------:R-:W-:Y:S01]  /*5e10*/  ISETP.GT.AND P0, PT, R4, 0x8, P0 ;  /* 0x000000080400780c */ /* 0x000fe20000704270 */
[----:B------:R-:W-:Y:S02]  /*5e20*/  BSSY B1, `(.L_x_55) ;  /* 0x0000005000017945 */ /* 0x000fe40003800000 */
[----:B------:R-:W-:-:S05]  /*5e30*/  FFMA R29, R29, R22, R12 ;  /* 0x000000161d1d7223 */ /* 0x000fca000000000c */
[----:B------:R0:W-:Y:S05]  /*5e40*/  @P2 STG.E desc[UR54][R2.64+0x24], R29 ;  /* 0x0000241d02002986 */ /* 0x0001ea000c101936 */
[----:B------:R-:W-:Y:S05]  /*5e50*/  @!P0 BRA `(.L_x_56) ;  /* 0x0000000000048947 */ /* 0x000fea0003800000 */
[----:B------:R0:W5:Y:S02]  /*5e60*/  LDG.E.LTC128B R18, desc[UR54][R8.64+0x20] ;  /* 0x0000203608127981 */ /* 0x000164000c1e1920 */
.L_x_56:
[----:B------:R-:W-:Y:S05]  /*5e70*/  BSYNC B1 ;  /* 0x0000000000017941 */ /* 0x000fea0003800000 */
.L_x_55:
[----:B--2--5:R-:W-:Y:S01]  /*5e80*/  FMUL R5, R18, R19 ;  /* 0x0000001312057220 */ /* 0x024fe20000400000 */
[----:B------:R-:W-:Y:S01]  /*5e90*/  ISETP.GT.AND P2, PT, R4, 0x8, P1 ;  /* 0x000000080400780c */ /* 0x000fe20000f44270 */
[----:B------:R-:W-:Y:S01]  /*5ea0*/  BSSY B1, `(.L_x_57) ;  /* 0x0000006000017945 */ /* 0x000fe20003800000 */
[----:B------:R-:W-:Y:S01]  /*5eb0*/  ISETP.GT.AND P1, PT, R0, 0x10, PT ;  /* 0x000000100000780c */ /* 0x000fe20003f24270 */
[----:B------:R-:W-:-:S05]  /*5ec0*/  FFMA R5, R30, R22, R5 ;  /* 0x000000161e057223 */ /* 0x000fca0000000005 */
[----:B------:R2:W-:Y:S05]  /*5ed0*/  @P0 STG.E desc[UR54][R10.64+0x20], R5 ;  /* 0x000020050a000986 */ /* 0x0005ea000c101936 */
[----:B------:R-:W-:Y:S05]  /*5ee0*/  @!P2 BRA `(.L_x_58) ;  /* 0x000000000004a947 */ /* 0x000fea0003800000 */
[----:B------:R0:W5:Y:S02]  /*5ef0*/  LDG.E.LTC128B R18, desc[UR54][R8.64+0x24] ;  /* 0x0000243608127981 */ /* 0x000164000c1e1920 */
.L_x_58:
[----:B------:R-:W-:Y:S05]  /*5f00*/  BSYNC B1 ;  /* 0x0000000000017941 */ /* 0x000fea0003800000 */
.L_x_57:
        /* <DEDUP_REMOVED lines=8> */
.L_x_60:
[----:B------:R-:W-:Y:S05]  /*5f90*/  BSYNC B1 ;  /* 0x0000000000017941 */ /* 0x000fea0003800000 */
.L_x_59:
[----:B--2--5:R-:W-:Y:S01]  /*5fa0*/  FMUL R5, R18, R19 ;  /* 0x0000001312057220 */ /* 0x024fe20000400000 */
[----:B------:R-:W-:Y:S01]  /*5fb0*/  ISETP.GT.AND P4, PT, R4, RZ, P0 ;  /* 0x000000ff0400720c */ /* 0x000fe20000784270 */
[----:B------:R-:W-:Y:S02]  /*5fc0*/  BSSY B1, `(.L_x_61) ;  /* 0x0000005000017945 */ /* 0x000fe40003800000 */
[----:B------:R-:W-:-:S05]  /*5fd0*/  FFMA R5, R32, R22, R5 ;  /* 0x0000001620057223 */ /* 0x000fca0000000005 */
[----:B------:R2:W-:Y:S05]  /*5fe0*/  @P3 STG.E desc[UR54][R2.64+0x40], R5 ;  /* 0x0000400502003986 */ /* 0x0005ea000c101936 */
[----:B------:R-:W-:Y:S05]  /*5ff0*/  @!P4 BRA `(.L_x_62) ;  /* 0x000000000004c947 */ /* 0x000fea0003800000 */
[----:B------:R0:W5:Y:S02]  /*6000*/  LDG.E.LTC128B R18, desc[UR54][R6.64+0x44] ;  /* 0x0000443606127981 */ /* 0x000164000c1e1920 */
.L_x_62:
[----:B------:R-:W-:Y:S05]  /*6010*/  BSYNC B1 ;  /* 0x0000000000017941 */ /* 0x000fea0003800000 */
.L_x_61:
[----:B-----5:R-:W-:Y:S01]  /*6020*/  FMUL R12, R18, R19 ;  /* 0x00000013120c7220 */ /* 0x020fe20000400000 */
[----:B------:R-:W-:Y:S01]  /*6030*/  ISETP.GT.AND P2, PT, R4, 0x8, P1 ;  /* 0x000000080400780c */ /* 0x000fe20000f44270 */
[----:B------:R-:W-:Y:S02]  /*6040*/  BSSY B1, `(.L_x_63) ;  /* 0x0000005000017945 */ /* 0x000fe40003800000 */
[----:B------:R-:W-:-:S05]  /*6050*/  FFMA R33, R33, R22, R12 ;  /* 0x0000001621217223 */ /* 0x000fca000000000c */
[----:B------:R0:W-:Y:S05]  /*6060*/  @P4 STG.E desc[UR54][R2.64+0x44], R33 ;  /* 0x0000442102004986 */ /* 0x0001ea000c101936 */
[----:B------:R-:W-:Y:S05]  /*6070*/  @!P2 BRA `(.L_x_64) ;  /* 0x000000000004a947 */ /* 0x000fea0003800000 */
[----:B------:R0:W5:Y:S02]  /*6080*/  LDG.E.LTC128B R18, desc[UR54][R8.64+0x40] ;  /* 0x0000403608127981 */ /* 0x000164000c1e1920 */
.L_x_64:
[----:B------:R-:W-:Y:S05]  /*6090*/  BSYNC B1 ;  /* 0x0000000000017941 */ /* 0x000fea0003800000 */
.L_x_63:
        /* <DEDUP_REMOVED lines=8> */
.L_x_66:
[----:B------:R-:W-:Y:S05]  /*6120*/  BSYNC B1 ;  /* 0x0000000000017941 */ /* 0x000fea0003800000 */
.L_x_65:
        /* <DEDUP_REMOVED lines=8> */
.L_x_68:
[----:B------:R-:W-:Y:S05]  /*61b0*/  BSYNC B1 ;  /* 0x0000000000017941 */ /* 0x000fea0003800000 */
.L_x_67:
[----:B--2--5:R-:W-:Y:S01]  /*61c0*/  FMUL R5, R18, R19 ;  /* 0x0000001312057220 */ /* 0x024fe20000400000 */
[----:B------:R-:W-:Y:S01]  /*61d0*/  ISETP.GT.AND P3, PT, R4, RZ, P0 ;  /* 0x000000ff0400720c */ /* 0x000fe20000764270 */
[----:B------:R-:W-:Y:S02]  /*61e0*/  BSSY B1, `(.L_x_69) ;  /* 0x0000005000017945 */ /* 0x000fe40003800000 */
[----:B------:R-:W-:-:S05]  /*61f0*/  FFMA R5, R36, R22, R5 ;  /* 0x0000001624057223 */ /* 0x000fca0000000005 */
[----:B------:R2:W-:Y:S05]  /*6200*/  @P2 STG.E desc[UR54][R2.64+0x60], R5 ;  /* 0x0000600502002986 */ /* 0x0005ea000c101936 */
[----:B------:R-:W-:Y:S05]  /*6210*/  @!P3 BRA `(.L_x_70) ;  /* 0x000000000004b947 */ /* 0x000fea0003800000 */
[----:B------:R0:W5:Y:S02]  /*6220*/  LDG.E.LTC128B R18, desc[UR54][R6.64+0x64] ;  /* 0x0000643606127981 */ /* 0x000164000c1e1920 */
.L_x_70:
[----:B------:R-:W-:Y:S05]  /*6230*/  BSYNC B1 ;  /* 0x0000000000017941 */ /* 0x000fea0003800000 */
.L_x_69:
[----:B-----5:R-:W-:Y:S01]  /*6240*/  FMUL R12, R18, R19 ;  /* 0x00000013120c7220 */ /* 0x020fe20000400000 */
[----:B------:R-:W-:Y:S01]  /*6250*/  ISETP.GT.AND P2, PT, R4, 0x8, P1 ;  /* 0x000000080400780c */ /* 0x000fe20000f44270 */
[----:B------:R-:W-:Y:S02]  /*6260*/  BSSY B1, `(.L_x_71) ;  /* 0x0000005000017945 */ /* 0x000fe40003800000 */
[----:B------:R-:W-:-:S05]  /*6270*/  FFMA R37, R37, R22, R12 ;  /* 0x0000001625257223 */ /* 0x000fca000000000c */
[----:B------:R0:W-:Y:S05]  /*6280*/  @P3 STG.E desc[UR54][R2.64+0x64], R37 ;  /* 0x0000642502003986 */ /* 0x0001ea000c101936 */
[----:B------:R-:W-:Y:S05]  /*6290*/  @!P2 BRA `(.L_x_72) ;  /* 0x000000000004a947 */ /* 0x000fea0003800000 */
[----:B------:R0:W5:Y:S02]  /*62a0*/  LDG.E.LTC128B R18, desc[UR54][R8.64+0x60] ;  /* 0x0000603608127981 */ /* 0x000164000c1e1920 */
.L_x_72:
[----:B------:R-:W-:Y:S05]  /*62b0*/  BSYNC B1 ;  /* 0x0000000000017941 */ /* 0x000fea0003800000 */
.L_x_71:
        /* <DEDUP_REMOVED lines=8> */
.L_x_74:
[----:B------:R-:W-:Y:S05]  /*6340*/  BSYNC B1 ;  /* 0x0000000000017941 */ /* 0x000fea0003800000 */
.L_x_73:
        /* <DEDUP_REMOVED lines=8> */
.L_x_76:
[----:B------:R-:W-:Y:S05]  /*63d0*/  BSYNC B1 ;  /* 0x0000000000017941 */ /* 0x000fea0003800000 */
.L_x_75:
[----:B--2--5:R-:W-:Y:S01]  /*63e0*/  FMUL R5, R18, R19 ;  /* 0x0000001312057220 */ /* 0x024fe20000400000 */
[----:B------:R-:W-:Y:S01]  /*63f0*/  ISETP.GT.AND P3, PT, R4, RZ, P0 ;  /* 0x000000ff0400720c */ /* 0x000fe20000764270 */
[----:B------:R-:W-:Y:S02]  /*6400*/  BSSY B1, `(.L_x_77) ;  /* 0x0000005000017945 */ /* 0x000fe40003800000 */
[----:B------:R-:W-:-:S05]  /*6410*/  FFMA R5, R40, R22, R5 ;  /* 0x0000001628057223 */ /* 0x000fca0000000005 */
[----:B------:R2:W-:Y:S05]  /*6420*/  @P2 STG.E desc[UR54][R2.64+0x80], R5 ;  /* 0x0000800502002986 */ /* 0x0005ea000c101936 */
[----:B------:R-:W-:Y:S05]  /*6430*/  @!P3 BRA `(.L_x_78) ;  /* 0x000000000004b947 */ /* 0x000fea0003800000 */
[----:B------:R0:W5:Y:S02]  /*6440*/  LDG.E.LTC128B R18, desc[UR54][R6.64+0x84] ;  /* 0x0000843606127981 */ /* 0x000164000c1e1920 */
.L_x_78:
[----:B------:R-:W-:Y:S05]  /*6450*/  BSYNC B1 ;  /* 0x0000000000017941 */ /* 0x000fea0003800000 */
.L_x_77:
[----:B-----5:R-:W-:Y:S01]  /*6460*/  FMUL R12, R18, R19 ;  /* 0x00000013120c7220 */ /* 0x020fe20000400000 */
[----:B------:R-:W-:Y:S01]  /*6470*/  ISETP.GT.AND P2, PT, R4, 0x8, P1 ;  /* 0x000000080400780c */ /* 0x000fe20000f44270 */
[----:B------:R-:W-:Y:S02]  /*6480*/  BSSY B1, `(.L_x_79) ;  /* 0x0000005000017945 */ /* 0x000fe40003800000 */
[----:B------:R-:W-:-:S05]  /*6490*/  FFMA R41, R41, R22, R12 ;  /* 0x0000001629297223 */ /* 0x000fca000000000c */
[----:B------:R0:W-:Y:S05]  /*64a0*/  @P3 STG.E desc[UR54][R2.64+0x84], R41 ;  /* 0x0000842902003986 */ /* 0x0001ea000c101936 */
[----:B------:R-:W-:Y:S05]  /*64b0*/  @!P2 BRA `(.L_x_80) ;  /* 0x000000000004a947 */ /* 0x000fea0003800000 */
[----:B------:R0:W5:Y:S02]  /*64c0*/  LDG.E.LTC128B R18, desc[UR54][R8.64+0x80] ;  /* 0x0000803608127981 */ /* 0x000164000c1e1920 */
.L_x_80:
[----:B------:R-:W-:Y:S05]  /*64d0*/  BSYNC B1 ;  /* 0x0000000000017941 */ /* 0x000fea0003800000 */
.L_x_79:
        /* <DEDUP_REMOVED lines=8> */
.L_x_82:
[----:B------:R-:W-:Y:S05]  /*6560*/  BSYNC B1 ;  /* 0x0000000000017941 */ /* 0x000fea0003800000 */
.L_x_81:
        /* <DEDUP_REMOVED lines=8> */
.L_x_84:
[----:B------:R-:W-:Y:S05]  /*65f0*/  BSYNC B1 ;  /* 0x0000000000017941 */ /* 0x000fea0003800000 */
.L_x_83:
[----:B--2--5:R-:W-:Y:S01]  /*6600*/  FMUL R5, R18, R19 ;  /* 0x0000001312057220 */ /* 0x024fe20000400000 */
[----:B------:R-:W-:Y:S01]  /*6610*/  ISETP.GT.AND P3, PT, R4, RZ, P0 ;  /* 0x000000ff0400720c */ /* 0x000fe20000764270 */
[----:B------:R-:W-:Y:S02]  /*6620*/  BSSY B1, `(.L_x_85) ;  /* 0x0000005000017945 */ /* 0x000fe40003800000 */
[----:B------:R-:W-:-:S05]  /*6630*/  FFMA R5, R44, R22, R5 ;  /* 0x000000162c057223 */ /* 0x000fca0000000005 */
[----:B------:R2:W-:Y:S05]  /*6640*/  @P2 STG.E desc[UR54][R2.64+0xa0], R5 ;  /* 0x0000a00502002986 */ /* 0x0005ea000c101936 */
[----:B------:R-:W-:Y:S05]  /*6650*/  @!P3 BRA `(.L_x_86) ;  /* 0x000000000004b947 */ /* 0x000fea0003800000 */
[----:B------:R0:W5:Y:S02]  /*6660*/  LDG.E.LTC128B R18, desc[UR54][R6.64+0xa4] ;  /* 0x0000a43606127981 */ /* 0x000164000c1e1920 */
.L_x_86:
[----:B------:R-:W-:Y:S05]  /*6670*/  BSYNC B1 ;  /* 0x0000000000017941 */ /* 0x000fea0003800000 */
.L_x_85:
[----:B-----5:R-:W-:Y:S01]  /*6680*/  FMUL R12, R18, R19 ;  /* 0x00000013120c7220 */ /* 0x020fe20000400000 */
[----:B------:R-:W-:Y:S01]  /*6690*/  ISETP.GT.AND P2, PT, R4, 0x8, P1 ;  /* 0x000000080400780c */ /* 0x000fe20000f44270 */
[----:B------:R-:W-:Y:S02]  /*66a0*/  BSSY B1, `(.L_x_87) ;  /* 0x0000005000017945 */ /* 0x000fe40003800000 */
[----:B------:R-:W-:-:S05]  /*66b0*/  FFMA R45, R45, R22, R12 ;  /* 0x000000162d2d7223 */ /* 0x000fca000000000c */
[----:B------:R0:W-:Y:S05]  /*66c0*/  @P3 STG.E desc[UR54][R2.64+0xa4], R45 ;  /* 0x0000a42d02003986 */ /* 0x0001ea000c101936 */
[----:B------:R-:W-:Y:S05]  /*66d0*/  @!P2 BRA `(.L_x_88) ;  /* 0x000000000004a947 */ /* 0x000fea0003800000 */
[----:B------:R0:W5:Y:S02]  /*66e0*/  LDG.E.LTC128B R18, desc[UR54][R8.64+0xa0] ;  /* 0x0000a03608127981 */ /* 0x000164000c1e1920 */
.L_x_88:
[----:B------:R-:W-:Y:S05]  /*66f0*/  BSYNC B1 ;  /* 0x0000000000017941 */ /* 0x000fea0003800000 */
.L_x_87:
        /* <DEDUP_REMOVED lines=8> */
.L_x_90:
[----:B------:R-:W-:Y:S05]  /*6780*/  BSYNC B1 ;  /* 0x0000000000017941 */ /* 0x000fea0003800000 */
.L_x_89:
        /* <DEDUP_REMOVED lines=8> */
.L_x_92:
[----:B------:R-:W-:Y:S05]  /*6810*/  BSYNC B1 ;  /* 0x0000000000017941 */ /* 0x000fea0003800000 */
.L_x_91:
[----:B--2--5:R-:W-:Y:S01]  /*6820*/  FMUL R5, R18, R19 ;  /* 0x0000001312057220 */ /* 0x024fe20000400000 */
[----:B------:R-:W-:Y:S01]  /*6830*/  ISETP.GT.AND P3, PT, R4, RZ, P0 ;  /* 0x000000ff0400720c */ /* 0x000fe20000764270 */
[----:B------:R-:W-:Y:S02]  /*6840*/  BSSY B1, `(.L_x_93) ;  /* 0x0000005000017945 */ /* 0x000fe40003800000 */
[----:B------:R-:W-:-:S05]  /*6850*/  FFMA R5, R48, R22, R5 ;  /* 0x0000001630057223 */ /* 0x000fca0000000005 */
[----:B------:R2:W-:Y:S05]  /*6860*/  @P2 STG.E desc[UR54][R2.64+0xc0], R5 ;  /* 0x0000c00502002986 */ /* 0x0005ea000c101936 */
[----:B------:R-:W-:Y:S05]  /*6870*/  @!P3 BRA `(.L_x_94) ;  /* 0x000000000004b947 */ /* 0x000fea0003800000 */
[----:B------:R0:W5:Y:S02]  /*6880*/  LDG.E.LTC128B R18, desc[UR54][R6.64+0xc4] ;  /* 0x0000c43606127981 */ /* 0x000164000c1e1920 */
.L_x_94:
[----:B------:R-:W-:Y:S05]  /*6890*/  BSYNC B1 ;  /* 0x0000000000017941 */ /* 0x000fea0003800000 */
.L_x_93:
[----:B-----5:R-:W-:Y:S01]  /*68a0*/  FMUL R12, R18, R19 ;  /* 0x00000013120c7220 */ /* 0x020fe20000400000 */
[----:B------:R-:W-:Y:S01]  /*68b0*/  ISETP.GT.AND P2, PT, R4, 0x8, P1 ;  /* 0x000000080400780c */ /* 0x000fe20000f44270 */
[----:B------:R-:W-:Y:S02]  /*68c0*/  BSSY B1, `(.L_x_95) ;  /* 0x0000005000017945 */ /* 0x000fe40003800000 */
[----:B------:R-:W-:-:S05]  /*68d0*/  FFMA R49, R49, R22, R12 ;  /* 0x0000001631317223 */ /* 0x000fca000000000c */
[----:B------:R0:W-:Y:S05]  /*68e0*/  @P3 STG.E desc[UR54][R2.64+0xc4], R49 ;  /* 0x0000c43102003986 */ /* 0x0001ea000c101936 */
[----:B------:R-:W-:Y:S05]  /*68f0*/  @!P2 BRA `(.L_x_96) ;  /* 0x000000000004a947 */ /* 0x000fea0003800000 */
[----:B------:R0:W5:Y:S02]  /*6900*/  LDG.E.LTC128B R18, desc[UR54][R8.64+0xc0] ;  /* 0x0000c03608127981 */ /* 0x000164000c1e1920 */
.L_x_96:
[----:B------:R-:W-:Y:S05]  /*6910*/  BSYNC B1 ;  /* 0x0000000000017941 */ /* 0x000fea0003800000 */
.L_x_95:
        /* <DEDUP_REMOVED lines=8> */
.L_x_98:
[----:B------:R-:W-:Y:S05]  /*69a0*/  BSYNC B1 ;  /* 0x0000000000017941 */ /* 0x000fea0003800000 */
.L_x_97:
        /* <DEDUP_REMOVED lines=8> */
.L_x_100:
[----:B------:R-:W-:Y:S05]  /*6a30*/  BSYNC B1 ;  /* 0x0000000000017941 */ /* 0x000fea0003800000 */
.L_x_99:
[----:B--2--5:R-:W-:Y:S01]  /*6a40*/  FMUL R5, R18, R19 ;  /* 0x0000001312057220 */ /* 0x024fe20000400000 */
[----:B------:R-:W-:Y:S01]  /*6a50*/  ISETP.GT.AND P3, PT, R4, RZ, P0 ;  /* 0x000000ff0400720c */ /* 0x000fe20000764270 */
[----:B------:R-:W-:Y:S02]  /*6a60*/  BSSY B1, `(.L_x_101) ;  /* 0x0000005000017945 */ /* 0x000fe40003800000 */
[----:B------:R-:W-:-:S05]  /*6a70*/  FFMA R5, R52, R22, R5 ;  /* 0x0000001634057223 */ /* 0x000fca0000000005 */
[----:B------:R2:W-:Y:S05]  /*6a80*/  @P2 STG.E desc[UR54][R2.64+0xe0], R5 ;  /* 0x0000e00502002986 */ /* 0x0005ea000c101936 */
[----:B------:R-:W-:Y:S05]  /*6a90*/  @!P3 BRA `(.L_x_102) ;  /* 0x000000000004b947 */ /* 0x000fea0003800000 */
[----:B------:R0:W5:Y:S02]  /*6aa0*/  LDG.E.LTC128B R18, desc[UR54][R6.64+0xe4] ;  /* 0x0000e43606127981 */ /* 0x000164000c1e1920 */
.L_x_102:
[----:B------:R-:W-:Y:S05]  /*6ab0*/  BSYNC B1 ;  /* 0x0000000000017941 */ /* 0x000fea0003800000 */
.L_x_101:
[----:B-----5:R-:W-:Y:S01]  /*6ac0*/  FMUL R12, R18, R19 ;  /* 0x00000013120c7220 */ /* 0x020fe20000400000 */
[----:B------:R-:W-:Y:S01]  /*6ad0*/  ISETP.GT.AND P2, PT, R4, 0x8, P1 ;  /* 0x000000080400780c */ /* 0x000fe20000f44270 */
[----:B------:R-:W-:Y:S02]  /*6ae0*/  BSSY B1, `(.L_x_103) ;  /* 0x0000005000017945 */ /* 0x000fe40003800000 */
[----:B------:R-:W-:-:S05]  /*6af0*/  FFMA R53, R53, R22, R12 ;  /* 0x0000001635357223 */ /* 0x000fca000000000c */
[----:B------:R0:W-:Y:S05]  /*6b00*/  @P3 STG.E desc[UR54][R2.64+0xe4], R53 ;  /* 0x0000e43502003986 */ /* 0x0001ea000c101936 */
[----:B------:R-:W-:Y:S05]  /*6b10*/  @!P2 BRA `(.L_x_104) ;  /* 0x000000000004a947 */ /* 0x000fea0003800000 */
[----:B------:R0:W5:Y:S02]  /*6b20*/  LDG.E.LTC128B R18, desc[UR54][R8.64+0xe0] ;  /* 0x0000e03608127981 */ /* 0x000164000c1e1920 */
.L_x_104:
[----:B------:R-:W-:Y:S05]  /*6b30*/  BSYNC B1 ;  /* 0x0000000000017941 */ /* 0x000fea0003800000 */
.L_x_103:
        /* <DEDUP_REMOVED lines=8> */
.L_x_106:
[----:B------:R-:W-:Y:S05]  /*6bc0*/  BSYNC B1 ;  /* 0x0000000000017941 */ /* 0x000fea0003800000 */
.L_x_105:
        /* <DEDUP_REMOVED lines=8> */
.L_x_108:
[----:B------:R-:W-:Y:S05]  /*6c50*/  BSYNC B1 ;  /* 0x0000000000017941 */ /* 0x000fea0003800000 */
.L_x_107:
[----:B--2--5:R-:W-:Y:S01]  /*6c60*/  FMUL R5, R18, R19 ;  /* 0x0000001312057220 */ /* 0x024fe20000400000 */
[----:B------:R-:W-:Y:S01]  /*6c70*/  ISETP.GT.AND P3, PT, R4, RZ, P0 ;  /* 0x000000ff0400720c */ /* 0x000fe20000764270 */
[----:B------:R-:W-:Y:S02]  /*6c80*/  BSSY B1, `(.L_x_109) ;  /* 0x0000005000017945 */ /* 0x000fe40003800000 */
[----:B------:R-:W-:-:S05]  /*6c90*/  FFMA R5, R56, R22, R5 ;  /* 0x0000001638057223 */ /* 0x000fca0000000005 */
[----:B------:R2:W-:Y:S05]  /*6ca0*/  @P2 STG.E desc[UR54][R2.64+0x100], R5 ;  /* 0x0001000502002986 */ /* 0x0005ea000c101936 */
[----:B------:R-:W-:Y:S05]  /*6cb0*/  @!P3 BRA `(.L_x_110) ;  /* 0x000000000004b947 */ /* 0x000fea0003800000 */
[----:B------:R0:W5:Y:S02]  /*6cc0*/  LDG.E.LTC128B R18, desc[UR54][R6.64+0x104] ;  /* 0x0001043606127981 */ /* 0x000164000c1e1920 */
.L_x_110:
[----:B------:R-:W-:Y:S05]  /*6cd0*/  BSYNC B1 ;  /* 0x0000000000017941 */ /* 0x000fea0003800000 */
.L_x_109:
[----:B-----5:R-:W-:Y:S01]  /*6ce0*/  FMUL R12, R18, R19 ;  /* 0x00000013120c7220 */ /* 0x020fe20000400000 */
[----:B------:R-:W-:Y:S01]  /*6cf0*/  ISETP.GT.AND P2, PT, R4, 0x8, P1 ;  /* 0x000000080400780c */ /* 0x000fe20000f44270 */
[----:B------:R-:W-:Y:S02]  /*6d00*/  BSSY B1, `(.L_x_111) ;  /* 0x0000005000017945 */ /* 0x000fe40003800000 */
[----:B------:R-:W-:-:S05]  /*6d10*/  FFMA R57, R57, R22, R12 ;  /* 0x0000001639397223 */ /* 0x000fca000000000c */
[----:B------:R0:W-:Y:S05]  /*6d20*/  @P3 STG.E desc[UR54][R2.64+0x104], R57 ;  /* 0x0001043902003986 */ /* 0x0001ea000c101936 */
[----:B------:R-:W-:Y:S05]  /*6d30*/  @!P2 BRA `(.L_x_112) ;  /* 0x000000000004a947 */ /* 0x000fea0003800000 */
[----:B------:R0:W5:Y:S02]  /*6d40*/  LDG.E.LTC128B R18, desc[UR54][R8.64+0x100] ;  /* 0x0001003608127981 */ /* 0x000164000c1e1920 */
.L_x_112:
[----:B------:R-:W-:Y:S05]  /*6d50*/  BSYNC B1 ;  /* 0x0000000000017941 */ /* 0x000fea0003800000 */
.L_x_111:
        /* <DEDUP_REMOVED lines=8> */
.L_x_114:
[----:B------:R-:W-:Y:S05]  /*6de0*/  BSYNC B1 ;  /* 0x0000000000017941 */ /* 0x000fea0003800000 */
.L_x_113:
        /* <DEDUP_REMOVED lines=8> */
.L_x_116:
[----:B------:R-:W-:Y:S05]  /*6e70*/  BSYNC B1 ;  /* 0x0000000000017941 */ /* 0x000fea0003800000 */
.L_x_115:
[----:B--2--5:R-:W-:Y:S01]  /*6e80*/  FMUL R5, R18, R19 ;  /* 0x0000001312057220 */ /* 0x024fe20000400000 */
[----:B------:R-:W-:Y:S01]  /*6e90*/  ISETP.GT.AND P3, PT, R4, RZ, P0 ;  /* 0x000000ff0400720c */ /* 0x000fe20000764270 */
[----:B------:R-:W-:Y:S02]  /*6ea0*/  BSSY B1, `(.L_x_117) ;  /* 0x0000005000017945 */ /* 0x000fe40003800000 */
[----:B------:R-:W-:-:S05]  /*6eb0*/  FFMA R5, R60, R22, R5 ;  /* 0x000000163c057223 */ /* 0x000fca0000000005 */
[----:B------:R2:W-:Y:S05]  /*6ec0*/  @P2 STG.E desc[UR54][R2.64+0x120], R5 ;  /* 0x0001200502002986 */ /* 0x0005ea000c101936 */
[----:B------:R-:W-:Y:S05]  /*6ed0*/  @!P3 BRA `(.L_x_118) ;  /* 0x000000000004b947 */ /* 0x000fea0003800000 */
[----:B------:R0:W5:Y:S02]  /*6ee0*/  LDG.E.LTC128B R18, desc[UR54][R6.64+0x124] ;  /* 0x0001243606127981 */ /* 0x000164000c1e1920 */
.L_x_118:
[----:B------:R-:W-:Y:S05]  /*6ef0*/  BSYNC B1 ;  /* 0x0000000000017941 */ /* 0x000fea0003800000 */
.L_x_117:
[----:B-----5:R-:W-:Y:S01]  /*6f00*/  FMUL R12, R18, R19 ;  /* 0x00000013120c7220 */ /* 0x020fe20000400000 */
[----:B------:R-:W-:Y:S01]  /*6f10*/  ISETP.GT.AND P2, PT, R4, 0x8, P1 ;  /* 0x000000080400780c */ /* 0x000fe20000f44270 */
[----:B------:R-:W-:Y:S02]  /*6f20*/  BSSY B1, `(.L_x_119) ;  /* 0x0000005000017945 */ /* 0x000fe40003800000 */
[----:B------:R-:W-:-:S05]  /*6f30*/  FFMA R61, R61, R22, R12 ;  /* 0x000000163d3d7223 */ /* 0x000fca000000000c */
[----:B------:R0:W-:Y:S05]  /*6f40*/  @P3 STG.E desc[UR54][R2.64+0x124], R61 ;  /* 0x0001243d02003986 */ /* 0x0001ea000c101936 */
[----:B------:R-:W-:Y:S05]  /*6f50*/  @!P2 BRA `(.L_x_120) ;  /* 0x000000000004a947 */ /* 0x000fea0003800000 */
[----:B------:R0:W5:Y:S02]  /*6f60*/  LDG.E.LTC128B R18, desc[UR54][R8.64+0x120] ;  /* 0x0001203608127981 */ /* 0x000164000c1e1920 */
.L_x_120:
[----:B------:R-:W-:Y:S05]  /*6f70*/  BSYNC B1 ;  /* 0x0000000000017941 */ /* 0x000fea0003800000 */
.L_x_119:
        /* <DEDUP_REMOVED lines=8> */
.L_x_122:
[----:B------:R-:W-:Y:S05]  /*7000*/  BSYNC B1 ;  /* 0x0000000000017941 */ /* 0x000fea0003800000 */
.L_x_121:
        /* <DEDUP_REMOVED lines=8> */
.L_x_124:
[----:B------:R-:W-:Y:S05]  /*7090*/  BSYNC B1 ;  /* 0x0000000000017941 */ /* 0x000fea0003800000 */
.L_x_123:
[----:B--2--5:R-:W-:Y:S01]  /*70a0*/  FMUL R5, R18, R19 ;  /* 0x0000001312057220 */ /* 0x024fe20000400000 */
[----:B------:R-:W-:Y:S01]  /*70b0*/  ISETP.GT.AND P3, PT, R4, RZ, P0 ;  /* 0x000000ff0400720c */ /* 0x000fe20000764270 */
[----:B------:R-:W-:Y:S02]  /*70c0*/  BSSY B1, `(.L_x_125) ;  /* 0x0000005000017945 */ /* 0x000fe40003800000 */
[----:B------:R-:W-:-:S05]  /*70d0*/  FFMA R5, R64, R22, R5 ;  /* 0x0000001640057223 */ /* 0x000fca0000000005 */
[----:B------:R2:W-:Y:S05]  /*70e0*/  @P2 STG.E desc[UR54][R2.64+0x140], R5 ;  /* 0x0001400502002986 */ /* 0x0005ea000c101936 */
[----:B------:R-:W-:Y:S05]  /*70f0*/  @!P3 BRA `(.L_x_126) ;  /* 0x000000000004b947 */ /* 0x000fea0003800000 */
[----:B------:R0:W5:Y:S02]  /*7100*/  LDG.E.LTC128B R18, desc[UR54][R6.64+0x144] ;  /* 0x0001443606127981 */ /* 0x000164000c1e1920 */
.L_x_126:
[----:B------:R-:W-:Y:S05]  /*7110*/  BSYNC B1 ;  /* 0x0000000000017941 */ /* 0x000fea0003800000 */
.L_x_125:
[----:B-----5:R-:W-:Y:S01]  /*7120*/  FMUL R12, R18, R19 ;  /* 0x00000013120c7220 */ /* 0x020fe20000400000 */
[----:B------:R-:W-:Y:S01]  /*7130*/  ISETP.GT.AND P2, PT, R4, 0x8, P1 ;  /* 0x000000080400780c */ /* 0x000fe20000f44270 */
[----:B------:R-:W-:Y:S02]  /*7140*/  BSSY B1, `(.L_x_127) ;  /* 0x0000005000017945 */ /* 0x000fe40003800000 */
[----:B------:R-:W-:-:S05]  /*7150*/  FFMA R65, R65, R22, R12 ;  /* 0x0000001641417223 */ /* 0x000fca000000000c */
[----:B------:R0:W-:Y:S05]  /*7160*/  @P3 STG.E desc[UR54][R2.64+0x144], R65 ;  /* 0x0001444102003986 */ /* 0x0001ea000c101936 */
[----:B------:R-:W-:Y:S05]  /*7170*/  @!P2 BRA `(.L_x_128) ;  /* 0x000000000004a947 */ /* 0x000fea0003800000 */
[----:B------:R0:W5:Y:S02]  /*7180*/  LDG.E.LTC128B R18, desc[UR54][R8.64+0x140] ;  /* 0x0001403608127981 */ /* 0x000164000c1e1920 */
.L_x_128:
[----:B------:R-:W-:Y:S05]  /*7190*/  BSYNC B1 ;  /* 0x0000000000017941 */ /* 0x000fea0003800000 */
.L_x_127:
        /* <DEDUP_REMOVED lines=8> */
.L_x_130:
[----:B------:R-:W-:Y:S05]  /*7220*/  BSYNC B1 ;  /* 0x0000000000017941 */ /* 0x000fea0003800000 */
.L_x_129:
        /* <DEDUP_REMOVED lines=8> */
.L_x_132:
[----:B------:R-:W-:Y:S05]  /*72b0*/  BSYNC B1 ;  /* 0x0000000000017941 */ /* 0x000fea0003800000 */
.L_x_131:
[----:B--2--5:R-:W-:Y:S01]  /*72c0*/  FMUL R5, R18, R19 ;  /* 0x0000001312057220 */ /* 0x024fe20000400000 */
[----:B------:R-:W-:Y:S01]  /*72d0*/  ISETP.GT.AND P3, PT, R4, RZ, P0 ;  /* 0x000000ff0400720c */ /* 0x000fe20000764270 */
[----:B------:R-:W-:Y:S02]  /*72e0*/  BSSY B1, `(.L_x_133) ;  /* 0x0000005000017945 */ /* 0x000fe40003800000 */
[----:B------:R-:W-:-:S05]  /*72f0*/  FFMA R5, R68, R22, R5 ;  /* 0x0000001644057223 */ /* 0x000fca0000000005 */
[----:B------:R2:W-:Y:S05]  /*7300*/  @P2 STG.E desc[UR54][R2.64+0x160], R5 ;  /* 0x0001600502002986 */ /* 0x0005ea000c101936 */
[----:B------:R-:W-:Y:S05]  /*7310*/  @!P3 BRA `(.L_x_134) ;  /* 0x000000000004b947 */ /* 0x000fea0003800000 */
[----:B------:R0:W5:Y:S02]  /*7320*/  LDG.E.LTC128B R18, desc[UR54][R6.64+0x164] ;  /* 0x0001643606127981 */ /* 0x000164000c1e1920 */
.L_x_134:
[----:B------:R-:W-:Y:S05]  /*7330*/  BSYNC B1 ;  /* 0x0000000000017941 */ /* 0x000fea0003800000 */
.L_x_133:
[----:B-----5:R-:W-:Y:S01]  /*7340*/  FMUL R12, R18, R19 ;  /* 0x00000013120c7220 */ /* 0x020fe20000400000 */
[----:B------:R-:W-:Y:S01]  /*7350*/  ISETP.GT.AND P2, PT, R4, 0x8, P1 ;  /* 0x000000080400780c */ /* 0x000fe20000f44270 */
[----:B------:R-:W-:Y:S02]  /*7360*/  BSSY B1, `(.L_x_135) ;  /* 0x0000005000017945 */ /* 0x000fe40003800000 */
[----:B------:R-:W-:-:S05]  /*7370*/  FFMA R69, R69, R22, R12 ;  /* 0x0000001645457223 */ /* 0x000fca000000000c */
[----:B------:R0:W-:Y:S05]  /*7380*/  @P3 STG.E desc[UR54][R2.64+0x164], R69 ;  /* 0x0001644502003986 */ /* 0x0001ea000c101936 */
[----:B------:R-:W-:Y:S05]  /*7390*/  @!P2 BRA `(.L_x_136) ;  /* 0x000000000004a947 */ /* 0x000fea0003800000 */
[----:B------:R0:W5:Y:S02]  /*73a0*/  LDG.E.LTC128B R18, desc[UR54][R8.64+0x160] ;  /* 0x0001603608127981 */ /* 0x000164000c1e1920 */
.L_x_136:
[----:B------:R-:W-:Y:S05]  /*73b0*/  BSYNC B1 ;  /* 0x0000000000017941 */ /* 0x000fea0003800000 */
.L_x_135:
        /* <DEDUP_REMOVED lines=8> */
.L_x_138:
[----:B------:R-:W-:Y:S05]  /*7440*/  BSYNC B1 ;  /* 0x0000000000017941 */ /* 0x000fea0003800000 */
.L_x_137:
        /* <DEDUP_REMOVED lines=8> */
.L_x_140:
[----:B------:R-:W-:Y:S05]  /*74d0*/  BSYNC B1 ;  /* 0x0000000000017941 */ /* 0x000fea0003800000 */
.L_x_139:
[----:B--2--5:R-:W-:Y:S01]  /*74e0*/  FMUL R5, R18, R19 ;  /* 0x0000001312057220 */ /* 0x024fe20000400000 */
[----:B------:R-:W-:Y:S01]  /*74f0*/  ISETP.GT.AND P3, PT, R4, RZ, P0 ;  /* 0x000000ff0400720c */ /* 0x000fe20000764270 */
[----:B------:R-:W-:Y:S02]  /*7500*/  BSSY B1, `(.L_x_141) ;  /* 0x0000005000017945 */ /* 0x000fe40003800000 */
[----:B------:R-:W-:-:S05]  /*7510*/  FFMA R5, R72, R22, R5 ;  /* 0x0000001648057223 */ /* 0x000fca0000000005 */
[----:B------:R2:W-:Y:S05]  /*7520*/  @P2 STG.E desc[UR54][R2.64+0x180], R5 ;  /* 0x0001800502002986 */ /* 0x0005ea000c101936 */
[----:B------:R-:W-:Y:S05]  /*7530*/  @!P3 BRA `(.L_x_142) ;  /* 0x000000000004b947 */ /* 0x000fea0003800000 */
[----:B------:R0:W5:Y:S02]  /*7540*/  LDG.E.LTC128B R18, desc[UR54][R6.64+0x184] ;  /* 0x0001843606127981 */ /* 0x000164000c1e1920 */
.L_x_142:
[----:B------:R-:W-:Y:S05]  /*7550*/  BSYNC B1 ;  /* 0x0000000000017941 */ /* 0x000fea0003800000 */
.L_x_141:
[----:B-----5:R-:W-:Y:S01]  /*7560*/  FMUL R12, R18, R19 ;  /* 0x00000013120c7220 */ /* 0x020fe20000400000 */
[----:B------:R-:W-:Y:S01]  /*7570*/  ISETP.GT.AND P2, PT, R4, 0x8, P1 ;  /* 0x000000080400780c */ /* 0x000fe20000f44270 */
[----:B------:R-:W-:Y:S02]  /*7580*/  BSSY B1, `(.L_x_143) ;  /* 0x0000005000017945 */ /* 0x000fe40003800000 */
[----:B------:R-:W-:-:S05]  /*7590*/  FFMA R73, R73, R22, R12 ;  /* 0x0000001649497223 */ /* 0x000fca000000000c */
[----:B------:R0:W-:Y:S05]  /*75a0*/  @P3 STG.E desc[UR54][R2.64+0x184], R73 ;  /* 0x0001844902003986 */ /* 0x0001ea000c101936 */
[----:B------:R-:W-:Y:S05]  /*75b0*/  @!P2 BRA `(.L_x_144) ;  /* 0x000000000004a947 */ /* 0x000fea0003800000 */
[----:B------:R0:W5:Y:S02]  /*75c0*/  LDG.E.LTC128B R18, desc[UR54][R8.64+0x180] ;  /* 0x0001803608127981 */ /* 0x000164000c1e1920 */
.L_x_144:
[----:B------:R-:W-:Y:S05]  /*75d0*/  BSYNC B1 ;  /* 0x0000000000017941 */ /* 0x000fea0003800000 */
.L_x_143:
        /* <DEDUP_REMOVED lines=8> */
.L_x_146:
[----:B------:R-:W-:Y:S05]  /*7660*/  BSYNC B1 ;  /* 0x0000000000017941 */ /* 0x000fea0003800000 */
.L_x_145:
        /* <DEDUP_REMOVED lines=8> */
.L_x_148:
[----:B------:R-:W-:Y:S05]  /*76f0*/  BSYNC B1 ;  /* 0x0000000000017941 */ /* 0x000fea0003800000 */
.L_x_147:
[----:B--2--5:R-:W-:Y:S01]  /*7700*/  FMUL R5, R18, R19 ;  /* 0x0000001312057220 */ /* 0x024fe20000400000 */
[----:B------:R-:W-:Y:S01]  /*7710*/  ISETP.GT.AND P3, PT, R4, RZ, P0 ;  /* 0x000000ff0400720c */ /* 0x000fe20000764270 */
[----:B------:R-:W-:Y:S02]  /*7720*/  BSSY B1, `(.L_x_149) ;  /* 0x0000005000017945 */ /* 0x000fe40003800000 */
[----:B------:R-:W-:-:S05]  /*7730*/  FFMA R5, R76, R22, R5 ;  /* 0x000000164c057223 */ /* 0x000fca0000000005 */
[----:B------:R2:W-:Y:S05]  /*7740*/  @P2 STG.E desc[UR54][R2.64+0x1a0], R5 ;  /* 0x0001a00502002986 */ /* 0x0005ea000c101936 */
[----:B------:R-:W-:Y:S05]  /*7750*/  @!P3 BRA `(.L_x_150) ;  /* 0x000000000004b947 */ /* 0x000fea0003800000 */
[----:B------:R0:W5:Y:S02]  /*7760*/  LDG.E.LTC128B R18, desc[UR54][R6.64+0x1a4] ;  /* 0x0001a43606127981 */ /* 0x000164000c1e1920 */
.L_x_150:
[----:B------:R-:W-:Y:S05]  /*7770*/  BSYNC B1 ;  /* 0x0000000000017941 */ /* 0x000fea0003800000 */
.L_x_149:
[----:B-----5:R-:W-:Y:S01]  /*7780*/  FMUL R12, R18, R19 ;  /* 0x00000013120c7220 */ /* 0x020fe20000400000 */
[----:B------:R-:W-:Y:S01]  /*7790*/  ISETP.GT.AND P2, PT, R4, 0x8, P1 ;  /* 0x000000080400780c */ /* 0x000fe20000f44270 */
[----:B------:R-:W-:Y:S02]  /*77a0*/  BSSY B1, `(.L_x_151) ;  /* 0x0000005000017945 */ /* 0x000fe40003800000 */
[----:B------:R-:W-:-:S05]  /*77b0*/  FFMA R77, R77, R22, R12 ;  /* 0x000000164d4d7223 */ /* 0x000fca000000000c */
[----:B------:R0:W-:Y:S05]  /*77c0*/  @P3 STG.E desc[UR54][R2.64+0x1a4], R77 ;  /* 0x0001a44d02003986 */ /* 0x0001ea000c101936 */
[----:B------:R-:W-:Y:S05]  /*77d0*/  @!P2 BRA `(.L_x_152) ;  /* 0x000000000004a947 */ /* 0x000fea0003800000 */
[----:B------:R0:W5:Y:S02]  /*77e0*/  LDG.E.LTC128B R18, desc[UR54][R8.64+0x1a0] ;  /* 0x0001a03608127981 */ /* 0x000164000c1e1920 */
.L_x_152:
[----:B------:R-:W-:Y:S05]  /*77f0*/  BSYNC B1 ;  /* 0x0000000000017941 */ /* 0x000fea0003800000 */
.L_x_151:
        /* <DEDUP_REMOVED lines=8> */
.L_x_154:
[----:B------:R-:W-:Y:S05]  /*7880*/  BSYNC B1 ;  /* 0x0000000000017941 */ /* 0x000fea0003800000 */
.L_x_153:
        /* <DEDUP_REMOVED lines=8> */
.L_x_156:
[----:B------:R-:W-:Y:S05]  /*7910*/  BSYNC B1 ;  /* 0x0000000000017941 */ /* 0x000fea0003800000 */
.L_x_155:
[----:B--2--5:R-:W-:Y:S01]  /*7920*/  FMUL R5, R18, R19 ;  /* 0x0000001312057220 */ /* 0x024fe20000400000 */
[----:B------:R-:W-:Y:S01]  /*7930*/  ISETP.GT.AND P3, PT, R4, RZ, P0 ;  /* 0x000000ff0400720c */ /* 0x000fe20000764270 */
[----:B------:R-:W-:Y:S02]  /*7940*/  BSSY B1, `(.L_x_157) ;  /* 0x0000005000017945 */ /* 0x000fe40003800000 */
[----:B------:R-:W-:-:S05]  /*7950*/  FFMA R5, R80, R22, R5 ;  /* 0x0000001650057223 */ /* 0x000fca0000000005 */
[----:B------:R2:W-:Y:S05]  /*7960*/  @P2 STG.E desc[UR54][R2.64+0x1c0], R5 ;  /* 0x0001c00502002986 */ /* 0x0005ea000c101936 */
[----:B------:R-:W-:Y:S05]  /*7970*/  @!P3 BRA `(.L_x_158) ;  /* 0x000000000004b947 */ /* 0x000fea0003800000 */
[----:B------:R0:W5:Y:S02]  /*7980*/  LDG.E.LTC128B R18, desc[UR54][R6.64+0x1c4] ;  /* 0x0001c43606127981 */ /* 0x000164000c1e1920 */
.L_x_158:
[----:B------:R-:W-:Y:S05]  /*7990*/  BSYNC B1 ;  /* 0x0000000000017941 */ /* 0x000fea0003800000 */
.L_x_157:
[----:B-----5:R-:W-:Y:S01]  /*79a0*/  FMUL R12, R18, R19 ;  /* 0x00000013120c7220 */ /* 0x020fe20000400000 */
[----:B------:R-:W-:Y:S01]  /*79b0*/  ISETP.GT.AND P2, PT, R4, 0x8, P1 ;  /* 0x000000080400780c */ /* 0x000fe20000f44270 */
[----:B------:R-:W-:Y:S02]  /*79c0*/  BSSY B1, `(.L_x_159) ;  /* 0x0000005000017945 */ /* 0x000fe40003800000 */
[----:B------:R-:W-:-:S05]  /*79d0*/  FFMA R81, R81, R22, R12 ;  /* 0x0000001651517223 */ /* 0x000fca000000000c */
[----:B------:R0:W-:Y:S05]  /*79e0*/  @P3 STG.E desc[UR54][R2.64+0x1c4], R81 ;  /* 0x0001c45102003986 */ /* 0x0001ea000c101936 */
[----:B------:R-:W-:Y:S05]  /*79f0*/  @!P2 BRA `(.L_x_160) ;  /* 0x000000000004a947 */ /* 0x000fea0003800000 */
[----:B------:R0:W5:Y:S02]  /*7a00*/  LDG.E.LTC128B R18, desc[UR54][R8.64+0x1c0] ;  /* 0x0001c03608127981 */ /* 0x000164000c1e1920 */
.L_x_160:
[----:B------:R-:W-:Y:S05]  /*7a10*/  BSYNC B1 ;  /* 0x0000000000017941 */ /* 0x000fea0003800000 */
.L_x_159:
        /* <DEDUP_REMOVED lines=8> */
.L_x_162:
[----:B------:R-:W-:Y:S05]  /*7aa0*/  BSYNC B1 ;  /* 0x0000000000017941 */ /* 0x000fea0003800000 */
.L_x_161:
        /* <DEDUP_REMOVED lines=8> */
.L_x_164:
[----:B------:R-:W-:Y:S05]  /*7b30*/  BSYNC B1 ;  /* 0x0000000000017941 */ /* 0x000fea0003800000 */
.L_x_163:
[----:B--2--5:R-:W-:Y:S01]  /*7b40*/  FMUL R5, R18, R19 ;  /* 0x0000001312057220 */ /* 0x024fe20000400000 */
[----:B------:R-:W-:Y:S01]  /*7b50*/  ISETP.GT.AND P3, PT, R4, RZ, P0 ;  /* 0x000000ff0400720c */ /* 0x000fe20000764270 */
[----:B------:R-:W-:Y:S02]  /*7b60*/  BSSY B1, `(.L_x_165) ;  /* 0x0000005000017945 */ /* 0x000fe40003800000 */
[----:B------:R-:W-:-:S05]  /*7b70*/  FFMA R5, R84, R22, R5 ;  /* 0x0000001654057223 */ /* 0x000fca0000000005 */
[----:B------:R2:W-:Y:S05]  /*7b80*/  @P2 STG.E desc[UR54][R2.64+0x1e0], R5 ;  /* 0x0001e00502002986 */ /* 0x0005ea000c101936 */
[----:B------:R-:W-:Y:S05]  /*7b90*/  @!P3 BRA `(.L_x_166) ;  /* 0x000000000004b947 */ /* 0x000fea0003800000 */
[----:B------:R0:W5:Y:S02]  /*7ba0*/  LDG.E.LTC128B R18, desc[UR54][R6.64+0x1e4] ;  /* 0x0001e43606127981 */ /* 0x000164000c1e1920 */
.L_x_166:
[----:B------:R-:W-:Y:S05]  /*7bb0*/  BSYNC B1 ;  /* 0x0000000000017941 */ /* 0x000fea0003800000 */
.L_x_165:
[----:B-----5:R-:W-:Y:S01]  /*7bc0*/  FMUL R12, R18, R19 ;  /* 0x00000013120c7220 */ /* 0x020fe20000400000 */
[----:B------:R-:W-:Y:S01]  /*7bd0*/  ISETP.GT.AND P2, PT, R4, 0x8, P1 ;  /* 0x000000080400780c */ /* 0x000fe20000f44270 */
[----:B------:R-:W-:Y:S02]  /*7be0*/  BSSY B1, `(.L_x_167) ;  /* 0x0000005000017945 */ /* 0x000fe40003800000 */
[----:B------:R-:W-:-:S05]  /*7bf0*/  FFMA R85, R85, R22, R12 ;  /* 0x0000001655557223 */ /* 0x000fca000000000c */
[----:B------:R0:W-:Y:S05]  /*7c00*/  @P3 STG.E desc[UR54][R2.64+0x1e4], R85 ;  /* 0x0001e45502003986 */ /* 0x0001ea000c101936 */
[----:B------:R-:W-:Y:S05]  /*7c10*/  @!P2 BRA `(.L_x_168) ;  /* 0x000000000004a947 */ /* 0x000fea0003800000 */
[----:B------:R0:W5:Y:S02]  /*7c20*/  LDG.E.LTC128B R18, desc[UR54][R8.64+0x1e0] ;  /* 0x0001e03608127981 */ /* 0x000164000c1e1920 */
.L_x_168:
[----:B------:R-:W-:Y:S05]  /*7c30*/  BSYNC B1 ;  /* 0x0000000000017941 */ /* 0x000fea0003800000 */
.L_x_167:
        /* <DEDUP_REMOVED lines=8> */
.L_x_170:
[----:B------:R-:W-:Y:S05]  /*7cc0*/  BSYNC B1 ;  /* 0x0000000000017941 */ /* 0x000fea0003800000 */
.L_x_169:
        /* <DEDUP_REMOVED lines=8> */
.L_x_172:
[----:B------:R-:W-:Y:S05]  /*7d50*/  BSYNC B1 ;  /* 0x0000000000017941 */ /* 0x000fea0003800000 */
.L_x_171:
[----:B--2--5:R-:W-:Y:S01]  /*7d60*/  FMUL R5, R18, R19 ;  /* 0x0000001312057220 */ /* 0x024fe20000400000 */
[----:B------:R-:W-:Y:S01]  /*7d70*/  ISETP.GT.AND P3, PT, R4, RZ, P0 ;  /* 0x000000ff0400720c */ /* 0x000fe20000764270 */
[----:B------:R-:W-:Y:S02]  /*7d80*/  BSSY B1, `(.L_x_173) ;  /* 0x0000005000017945 */ /* 0x000fe40003800000 */
[----:B------:R-:W-:-:S05]  /*7d90*/  FFMA R5, R88, R22, R5 ;  /* 0x0000001658057223 */ /* 0x000fca0000000005 */
[----:B------:R2:W-:Y:S05]  /*7da0*/  @P2 STG.E desc[UR54][R2.64+0x200], R5 ;  /* 0x0002000502002986 */ /* 0x0005ea000c101936 */
[----:B------:R-:W-:Y:S05]  /*7db0*/  @!P3 BRA `(.L_x_174) ;  /* 0x000000000004b947 */ /* 0x000fea0003800000 */
[----:B------:R0:W5:Y:S02]  /*7dc0*/  LDG.E.LTC128B R18, desc[UR54][R6.64+0x204] ;  /* 0x0002043606127981 */ /* 0x000164000c1e1920 */
.L_x_174:
[----:B------:R-:W-:Y:S05]  /*7dd0*/  BSYNC B1 ;  /* 0x0000000000017941 */ /* 0x000fea0003800000 */
.L_x_173:
[----:B-----5:R-:W-:Y:S01]  /*7de0*/  FMUL R12, R18, R19 ;  /* 0x00000013120c7220 */ /* 0x020fe20000400000 */
[----:B------:R-:W-:Y:S01]  /*7df0*/  ISETP.GT.AND P2, PT, R4, 0x8, P1 ;  /* 0x000000080400780c */ /* 0x000fe20000f44270 */
[----:B------:R-:W-:Y:S02]  /*7e00*/  BSSY B1, `(.L_x_175) ;  /* 0x0000005000017945 */ /* 0x000fe40003800000 */
[----:B------:R-:W-:-:S05]  /*7e10*/  FFMA R89, R89, R22, R12 ;  /* 0x0000001659597223 */ /* 0x000fca000000000c */
[----:B------:R0:W-:Y:S05]  /*7e20*/  @P3 STG.E desc[UR54][R2.64+0x204], R89 ;  /* 0x0002045902003986 */ /* 0x0001ea000c101936 */
[----:B------:R-:W-:Y:S05]  /*7e30*/  @!P2 BRA `(.L_x_176) ;  /* 0x000000000004a947 */ /* 0x000fea0003800000 */
[----:B------:R0:W5:Y:S02]  /*7e40*/  LDG.E.LTC128B R18, desc[UR54][R8.64+0x200] ;  /* 0x0002003608127981 */ /* 0x000164000c1e1920 */
.L_x_176:
[----:B------:R-:W-:Y:S05]  /*7e50*/  BSYNC B1 ;  /* 0x0000000000017941 */ /* 0x000fea0003800000 */
.L_x_175:
        /* <DEDUP_REMOVED lines=8> */
.L_x_178:
[----:B------:R-:W-:Y:S05]  /*7ee0*/  BSYNC B1 ;  /* 0x0000000000017941 */ /* 0x000fea0003800000 */
.L_x_177:
        /* <DEDUP_REMOVED lines=8> */
.L_x_180:
[----:B------:R-:W-:Y:S05]  /*7f70*/  BSYNC B1 ;  /* 0x0000000000017941 */ /* 0x000fea0003800000 */
.L_x_179:
[----:B--2--5:R-:W-:Y:S01]  /*7f80*/  FMUL R5, R18, R19 ;  /* 0x0000001312057220 */ /* 0x024fe20000400000 */
[----:B------:R-:W-:Y:S01]  /*7f90*/  ISETP.GT.AND P3, PT, R4, RZ, P0 ;  /* 0x000000ff0400720c */ /* 0x000fe20000764270 */
[----:B------:R-:W-:Y:S02]  /*7fa0*/  BSSY B1, `(.L_x_181) ;  /* 0x0000005000017945 */ /* 0x000fe40003800000 */
[----:B------:R-:W-:-:S05]  /*7fb0*/  FFMA R5, R92, R22, R5 ;  /* 0x000000165c057223 */ /* 0x000fca0000000005 */
[----:B------:R2:W-:Y:S05]  /*7fc0*/  @P2 STG.E desc[UR54][R2.64+0x220], R5 ;  /* 0x0002200502002986 */ /* 0x0005ea000c101936 */
[----:B------:R-:W-:Y:S05]  /*7fd0*/  @!P3 BRA `(.L_x_182) ;  /* 0x000000000004b947 */ /* 0x000fea0003800000 */
[----:B------:R0:W5:Y:S02]  /*7fe0*/  LDG.E.LTC128B R18, desc[UR54][R6.64+0x224] ;  /* 0x0002243606127981 */ /* 0x000164000c1e1920 */
.L_x_182:
[----:B------:R-:W-:Y:S05]  /*7ff0*/  BSYNC B1 ;  /* 0x0000000000017941 */ /* 0x000fea0003800000 */
.L_x_181:
[----:B-----5:R-:W-:Y:S01]  /*8000*/  FMUL R12, R18, R19 ;  /* 0x00000013120c7220 */ /* 0x020fe20000400000 */
[----:B------:R-:W-:Y:S01]  /*8010*/  ISETP.GT.AND P2, PT, R4, 0x8, P1 ;  /* 0x000000080400780c */ /* 0x000fe20000f44270 */
[----:B------:R-:W-:Y:S02]  /*8020*/  BSSY B1, `(.L_x_183) ;  /* 0x0000005000017945 */ /* 0x000fe40003800000 */
[----:B------:R-:W-:-:S05]  /*8030*/  FFMA R93, R93, R22, R12 ;  /* 0x000000165d5d7223 */ /* 0x000fca000000000c */
[----:B------:R0:W-:Y:S05]  /*8040*/  @P3 STG.E desc[UR54][R2.64+0x224], R93 ;  /* 0x0002245d02003986 */ /* 0x0001ea000c101936 */
[----:B------:R-:W-:Y:S05]  /*8050*/  @!P2 BRA `(.L_x_184) ;  /* 0x000000000004a947 */ /* 0x000fea0003800000 */
[----:B------:R0:W5:Y:S02]  /*8060*/  LDG.E.LTC128B R18, desc[UR54][R8.64+0x220] ;  /* 0x0002203608127981 */ /* 0x000164000c1e1920 */
.L_x_184:
[----:B------:R-:W-:Y:S05]  /*8070*/  BSYNC B1 ;  /* 0x0000000000017941 */ /* 0x000fea0003800000 */
.L_x_183:
        /* <DEDUP_REMOVED lines=8> */
.L_x_186:
[----:B------:R-:W-:Y:S05]  /*8100*/  BSYNC B1 ;  /* 0x0000000000017941 */ /* 0x000fea0003800000 */
.L_x_185:
        /* <DEDUP_REMOVED lines=8> */
.L_x_188:
[----:B------:R-:W-:Y:S05]  /*8190*/  BSYNC B1 ;  /* 0x0000000000017941 */ /* 0x000fea0003800000 */
.L_x_187:
[----:B--2--5:R-:W-:Y:S01]  /*81a0*/  FMUL R5, R18, R19 ;  /* 0x0000001312057220 */ /* 0x024fe20000400000 */
[----:B------:R-:W-:Y:S01]  /*81b0*/  ISETP.GT.AND P3, PT, R4, RZ, P0 ;  /* 0x000000ff0400720c */ /* 0x000fe20000764270 */
[----:B------:R-:W-:Y:S02]  /*81c0*/  BSSY B1, `(.L_x_189) ;  /* 0x0000005000017945 */ /* 0x000fe40003800000 */
[----:B------:R-:W-:-:S05]  /*81d0*/  FFMA R5, R96, R22, R5 ;  /* 0x0000001660057223 */ /* 0x000fca0000000005 */
[----:B------:R2:W-:Y:S05]  /*81e0*/  @P2 STG.E desc[UR54][R2.64+0x240], R5 ;  /* 0x0002400502002986 */ /* 0x0005ea000c101936 */
[----:B------:R-:W-:Y:S05]  /*81f0*/  @!P3 BRA `(.L_x_190) ;  /* 0x000000000004b947 */ /* 0x000fea0003800000 */
[----:B------:R0:W5:Y:S02]  /*8200*/  LDG.E.LTC128B R18, desc[UR54][R6.64+0x244] ;  /* 0x0002443606127981 */ /* 0x000164000c1e1920 */
.L_x_190:
[----:B------:R-:W-:Y:S05]  /*8210*/  BSYNC B1 ;  /* 0x0000000000017941 */ /* 0x000fea0003800000 */
.L_x_189:
[----:B-----5:R-:W-:Y:S01]  /*8220*/  FMUL R12, R18, R19 ;  /* 0x00000013120c7220 */ /* 0x020fe20000400000 */
[----:B------:R-:W-:Y:S01]  /*8230*/  ISETP.GT.AND P2, PT, R4, 0x8, P1 ;  /* 0x000000080400780c */ /* 0x000fe20000f44270 */
[----:B------:R-:W-:Y:S02]  /*8240*/  BSSY B1, `(.L_x_191) ;  /* 0x0000005000017945 */ /* 0x000fe40003800000 */
[----:B------:R-:W-:-:S05]  /*8250*/  FFMA R97, R97, R22, R12 ;  /* 0x0000001661617223 */ /* 0x000fca000000000c */
[----:B------:R0:W-:Y:S05]  /*8260*/  @P3 STG.E desc[UR54][R2.64+0x244], R97 ;  /* 0x0002446102003986 */ /* 0x0001ea000c101936 */
[----:B------:R-:W-:Y:S05]  /*8270*/  @!P2 BRA `(.L_x_192) ;  /* 0x000000000004a947 */ /* 0x000fea0003800000 */
[----:B------:R0:W5:Y:S02]  /*8280*/  LDG.E.LTC128B R18, desc[UR54][R8.64+0x240] ;  /* 0x0002403608127981 */ /* 0x000164000c1e1920 */
.L_x_192:
[----:B------:R-:W-:Y:S05]  /*8290*/  BSYNC B1 ;  /* 0x0000000000017941 */ /* 0x000fea0003800000 */
.L_x_191:
        /* <DEDUP_REMOVED lines=8> */
.L_x_194:
[----:B------:R-:W-:Y:S05]  /*8320*/  BSYNC B1 ;  /* 0x0000000000017941 */ /* 0x000fea0003800000 */
.L_x_193:
        /* <DEDUP_REMOVED lines=8> */
.L_x_196:
[----:B------:R-:W-:Y:S05]  /*83b0*/  BSYNC B1 ;  /* 0x0000000000017941 */ /* 0x000fea0003800000 */
.L_x_195:
[----:B--2--5:R-:W-:Y:S01]  /*83c0*/  FMUL R5, R18, R19 ;  /* 0x0000001312057220 */ /* 0x024fe20000400000 */
[----:B------:R-:W-:Y:S01]  /*83d0*/  ISETP.GT.AND P3, PT, R4, RZ, P0 ;  /* 0x000000ff0400720c */ /* 0x000fe20000764270 */
[----:B------:R-:W-:Y:S02]  /*83e0*/  BSSY B1, `(.L_x_197) ;  /* 0x0000005000017945 */ /* 0x000fe40003800000 */
[----:B------:R-:W-:-:S05]  /*83f0*/  FFMA R5, R100, R22, R5 ;  /* 0x0000001664057223 */ /* 0x000fca0000000005 */
[----:B------:R2:W-:Y:S05]  /*8400*/  @P2 STG.E desc[UR54][R2.64+0x260], R5 ;  /* 0x0002600502002986 */ /* 0x0005ea000c101936 */
[----:B------:R-:W-:Y:S05]  /*8410*/  @!P3 BRA `(.L_x_198) ;  /* 0x000000000004b947 */ /* 0x000fea0003800000 */
[----:B------:R0:W5:Y:S02]  /*8420*/  LDG.E.LTC128B R18, desc[UR54][R6.64+0x264] ;  /* 0x0002643606127981 */ /* 0x000164000c1e1920 */
.L_x_198:
[----:B------:R-:W-:Y:S05]  /*8430*/  BSYNC B1 ;  /* 0x0000000000017941 */ /* 0x000fea0003800000 */
.L_x_197:
[----:B-----5:R-:W-:Y:S01]  /*8440*/  FMUL R12, R18, R19 ;  /* 0x00000013120c7220 */ /* 0x020fe20000400000 */
[----:B------:R-:W-:Y:S01]  /*8450*/  ISETP.GT.AND P2, PT, R4, 0x8, P1 ;  /* 0x000000080400780c */ /* 0x000fe20000f44270 */
[----:B------:R-:W-:Y:S02]  /*8460*/  BSSY B1, `(.L_x_199) ;  /* 0x0000005000017945 */ /* 0x000fe40003800000 */
[----:B------:R-:W-:-:S05]  /*8470*/  FFMA R101, R101, R22, R12 ;  /* 0x0000001665657223 */ /* 0x000fca000000000c */
[----:B------:R0:W-:Y:S05]  /*8480*/  @P3 STG.E desc[UR54][R2.64+0x264], R101 ;  /* 0x0002646502003986 */ /* 0x0001ea000c101936 */
[----:B------:R-:W-:Y:S05]  /*8490*/  @!P2 BRA `(.L_x_200) ;  /* 0x000000000004a947 */ /* 0x000fea0003800000 */
[----:B------:R0:W5:Y:S02]  /*84a0*/  LDG.E.LTC128B R18, desc[UR54][R8.64+0x260] ;  /* 0x0002603608127981 */ /* 0x000164000c1e1920 */
.L_x_200:
[----:B------:R-:W-:Y:S05]  /*84b0*/  BSYNC B1 ;  /* 0x0000000000017941 */ /* 0x000fea0003800000 */
.L_x_199:
        /* <DEDUP_REMOVED lines=8> */
.L_x_202:
[----:B------:R-:W-:Y:S05]  /*8540*/  BSYNC B1 ;  /* 0x0000000000017941 */ /* 0x000fea0003800000 */
.L_x_201:
        /* <DEDUP_REMOVED lines=8> */
.L_x_204:
[----:B------:R-:W-:Y:S05]  /*85d0*/  BSYNC B1 ;  /* 0x0000000000017941 */ /* 0x000fea0003800000 */
.L_x_203:
[----:B--2--5:R-:W-:Y:S01]  /*85e0*/  FMUL R5, R18, R19 ;  /* 0x0000001312057220 */ /* 0x024fe20000400000 */
[----:B------:R-:W-:Y:S01]  /*85f0*/  ISETP.GT.AND P3, PT, R4, RZ, P0 ;  /* 0x000000ff0400720c */ /* 0x000fe20000764270 */
[----:B------:R-:W-:Y:S02]  /*8600*/  BSSY B1, `(.L_x_205) ;  /* 0x0000005000017945 */ /* 0x000fe40003800000 */
[----:B------:R-:W-:-:S05]  /*8610*/  FFMA R5, R104, R22, R5 ;  /* 0x0000001668057223 */ /* 0x000fca0000000005 */
[----:B------:R2:W-:Y:S05]  /*8620*/  @P2 STG.E desc[UR54][R2.64+0x280], R5 ;  /* 0x0002800502002986 */ /* 0x0005ea000c101936 */
[----:B------:R-:W-:Y:S05]  /*8630*/  @!P3 BRA `(.L_x_206) ;  /* 0x000000000004b947 */ /* 0x000fea0003800000 */
[----:B------:R0:W5:Y:S02]  /*8640*/  LDG.E.LTC128B R18, desc[UR54][R6.64+0x284] ;  /* 0x0002843606127981 */ /* 0x000164000c1e1920 */
.L_x_206:
[----:B------:R-:W-:Y:S05]  /*8650*/  BSYNC B1 ;  /* 0x0000000000017941 */ /* 0x000fea0003800000 */
.L_x_205:
[----:B-----5:R-:W-:Y:S01]  /*8660*/  FMUL R12, R18, R19 ;  /* 0x00000013120c7220 */ /* 0x020fe20000400000 */
[----:B------:R-:W-:Y:S01]  /*8670*/  ISETP.GT.AND P2, PT, R4, 0x8, P1 ;  /* 0x000000080400780c */ /* 0x000fe20000f44270 */
[----:B------:R-:W-:Y:S02]  /*8680*/  BSSY B1, `(.L_x_207) ;  /* 0x0000005000017945 */ /* 0x000fe40003800000 */
[----:B------:R-:W-:-:S05]  /*8690*/  FFMA R105, R105, R22, R12 ;  /* 0x0000001669697223 */ /* 0x000fca000000000c */
[----:B------:R0:W-:Y:S05]  /*86a0*/  @P3 STG.E desc[UR54][R2.64+0x284], R105 ;  /* 0x0002846902003986 */ /* 0x0001ea000c101936 */
[----:B------:R-:W-:Y:S05]  /*86b0*/  @!P2 BRA `(.L_x_208) ;  /* 0x000000000004a947 */ /* 0x000fea0003800000 */
[----:B------:R0:W5:Y:S02]  /*86c0*/  LDG.E.LTC128B R18, desc[UR54][R8.64+0x280] ;  /* 0x0002803608127981 */ /* 0x000164000c1e1920 */
.L_x_208:
[----:B------:R-:W-:Y:S05]  /*86d0*/  BSYNC B1 ;  /* 0x0000000000017941 */ /* 0x000fea0003800000 */
.L_x_207:
        /* <DEDUP_REMOVED lines=8> */
.L_x_210:
[----:B------:R-:W-:Y:S05]  /*8760*/  BSYNC B1 ;  /* 0x0000000000017941 */ /* 0x000fea0003800000 */
.L_x_209:
        /* <DEDUP_REMOVED lines=8> */
.L_x_212:
[----:B------:R-:W-:Y:S05]  /*87f0*/  BSYNC B1 ;  /* 0x0000000000017941 */ /* 0x000fea0003800000 */
.L_x_211:
[----:B--2--5:R-:W-:Y:S01]  /*8800*/  FMUL R5, R18, R19 ;  /* 0x0000001312057220 */ /* 0x024fe20000400000 */
[----:B------:R-:W-:Y:S01]  /*8810*/  ISETP.GT.AND P3, PT, R4, RZ, P0 ;  /* 0x000000ff0400720c */ /* 0x000fe20000764270 */
[----:B------:R-:W-:Y:S02]  /*8820*/  BSSY B1, `(.L_x_213) ;  /* 0x0000005000017945 */ /* 0x000fe40003800000 */
[----:B------:R-:W-:-:S05]  /*8830*/  FFMA R5, R108, R22, R5 ;  /* 0x000000166c057223 */ /* 0x000fca0000000005 */
[----:B------:R2:W-:Y:S05]  /*8840*/  @P2 STG.E desc[UR54][R2.64+0x2a0], R5 ;  /* 0x0002a00502002986 */ /* 0x0005ea000c101936 */
[----:B------:R-:W-:Y:S05]  /*8850*/  @!P3 BRA `(.L_x_214) ;  /* 0x000000000004b947 */ /* 0x000fea0003800000 */
[----:B------:R0:W5:Y:S02]  /*8860*/  LDG.E.LTC128B R18, desc[UR54][R6.64+0x2a4] ;  /* 0x0002a43606127981 */ /* 0x000164000c1e1920 */
.L_x_214:
[----:B------:R-:W-:Y:S05]  /*8870*/  BSYNC B1 ;  /* 0x0000000000017941 */ /* 0x000fea0003800000 */
.L_x_213:
[----:B-----5:R-:W-:Y:S01]  /*8880*/  FMUL R12, R18, R19 ;  /* 0x00000013120c7220 */ /* 0x020fe20000400000 */
[----:B------:R-:W-:Y:S01]  /*8890*/  ISETP.GT.AND P2, PT, R4, 0x8, P1 ;  /* 0x000000080400780c */ /* 0x000fe20000f44270 */
[----:B------:R-:W-:Y:S02]  /*88a0*/  BSSY B1, `(.L_x_215) ;  /* 0x0000005000017945 */ /* 0x000fe40003800000 */
[----:B------:R-:W-:-:S05]  /*88b0*/  FFMA R109, R109, R22, R12 ;  /* 0x000000166d6d7223 */ /* 0x000fca000000000c */
[----:B------:R0:W-:Y:S05]  /*88c0*/  @P3 STG.E desc[UR54][R2.64+0x2a4], R109 ;  /* 0x0002a46d02003986 */ /* 0x0001ea000c101936 */
[----:B------:R-:W-:Y:S05]  /*88d0*/  @!P2 BRA `(.L_x_216) ;  /* 0x000000000004a947 */ /* 0x000fea0003800000 */
[----:B------:R0:W5:Y:S02]  /*88e0*/  LDG.E.LTC128B R18, desc[UR54][R8.64+0x2a0] ;  /* 0x0002a03608127981 */ /* 0x000164000c1e1920 */
.L_x_216:
[----:B------:R-:W-:Y:S05]  /*88f0*/  BSYNC B1 ;  /* 0x0000000000017941 */ /* 0x000fea0003800000 */
.L_x_215:
        /* <DEDUP_REMOVED lines=8> */
.L_x_218:
[----:B------:R-:W-:Y:S05]  /*8980*/  BSYNC B1 ;  /* 0x0000000000017941 */ /* 0x000fea0003800000 */
.L_x_217:
        /* <DEDUP_REMOVED lines=8> */
.L_x_220:
[----:B------:R-:W-:Y:S05]  /*8a10*/  BSYNC B1 ;  /* 0x0000000000017941 */ /* 0x000fea0003800000 */
.L_x_219:
[----:B--2--5:R-:W-:Y:S01]  /*8a20*/  FMUL R5, R18, R19 ;  /* 0x0000001312057220 */ /* 0x024fe20000400000 */
[----:B------:R-:W-:Y:S01]  /*8a30*/  ISETP.GT.AND P3, PT, R4, RZ, P0 ;  /* 0x000000ff0400720c */ /* 0x000fe20000764270 */
[----:B------:R-:W-:Y:S02]  /*8a40*/  BSSY B1, `(.L_x_221) ;  /* 0x0000005000017945 */ /* 0x000fe40003800000 */
[----:B------:R-:W-:-:S05]  /*8a50*/  FFMA R5, R112, R22, R5 ;  /* 0x0000001670057223 */ /* 0x000fca0000000005 */
[----:B------:R2:W-:Y:S05]  /*8a60*/  @P2 STG.E desc[UR54][R2.64+0x2c0], R5 ;  /* 0x0002c00502002986 */ /* 0x0005ea000c101936 */
[----:B------:R-:W-:Y:S05]  /*8a70*/  @!P3 BRA `(.L_x_222) ;  /* 0x000000000004b947 */ /* 0x000fea0003800000 */
[----:B------:R0:W5:Y:S02]  /*8a80*/  LDG.E.LTC128B R18, desc[UR54][R6.64+0x2c4] ;  /* 0x0002c43606127981 */ /* 0x000164000c1e1920 */
.L_x_222:
[----:B------:R-:W-:Y:S05]  /*8a90*/  BSYNC B1 ;  /* 0x0000000000017941 */ /* 0x000fea0003800000 */
.L_x_221:
[----:B-----5:R-:W-:Y:S01]  /*8aa0*/  FMUL R12, R18, R19 ;  /* 0x00000013120c7220 */ /* 0x020fe20000400000 */
[----:B------:R-:W-:Y:S01]  /*8ab0*/  ISETP.GT.AND P2, PT, R4, 0x8, P1 ;  /* 0x000000080400780c */ /* 0x000fe20000f44270 */
[----:B------:R-:W-:Y:S02]  /*8ac0*/  BSSY B1, `(.L_x_223) ;  /* 0x0000005000017945 */ /* 0x000fe40003800000 */
[----:B------:R-:W-:-:S05]  /*8ad0*/  FFMA R113, R113, R22, R12 ;  /* 0x0000001671717223 */ /* 0x000fca000000000c */
[----:B------:R0:W-:Y:S05]  /*8ae0*/  @P3 STG.E desc[UR54][R2.64+0x2c4], R113 ;  /* 0x0002c47102003986 */ /* 0x0001ea000c101936 */
[----:B------:R-:W-:Y:S05]  /*8af0*/  @!P2 BRA `(.L_x_224) ;  /* 0x000000000004a947 */ /* 0x000fea0003800000 */
[----:B------:R0:W5:Y:S02]  /*8b00*/  LDG.E.LTC128B R18, desc[UR54][R8.64+0x2c0] ;  /* 0x0002c03608127981 */ /* 0x000164000c1e1920 */
.L_x_224:
[----:B------:R-:W-:Y:S05]  /*8b10*/  BSYNC B1 ;  /* 0x0000000000017941 */ /* 0x000fea0003800000 */
.L_x_223:
        /* <DEDUP_REMOVED lines=8> */
.L_x_226:
[----:B------:R-:W-:Y:S05]  /*8ba0*/  BSYNC B1 ;  /* 0x0000000000017941 */ /* 0x000fea0003800000 */
.L_x_225:
        /* <DEDUP_REMOVED lines=8> */
.L_x_228:
[----:B------:R-:W-:Y:S05]  /*8c30*/  BSYNC B1 ;  /* 0x0000000000017941 */ /* 0x000fea0003800000 */
.L_x_227:
[----:B--2--5:R-:W-:Y:S01]  /*8c40*/  FMUL R5, R18, R19 ;  /* 0x0000001312057220 */ /* 0x024fe20000400000 */
[----:B------:R-:W-:Y:S01]  /*8c50*/  ISETP.GT.AND P3, PT, R4, RZ, P0 ;  /* 0x000000ff0400720c */ /* 0x000fe20000764270 */
[----:B------:R-:W-:Y:S02]  /*8c60*/  BSSY B1, `(.L_x_229) ;  /* 0x0000005000017945 */ /* 0x000fe40003800000 */
[----:B------:R-:W-:-:S05]  /*8c70*/  FFMA R5, R116, R22, R5 ;  /* 0x0000001674057223 */ /* 0x000fca0000000005 */
[----:B------:R2:W-:Y:S05]  /*8c80*/  @P2 STG.E desc[UR54][R2.64+0x2e0], R5 ;  /* 0x0002e00502002986 */ /* 0x0005ea000c101936 */
[----:B------:R-:W-:Y:S05]  /*8c90*/  @!P3 BRA `(.L_x_230) ;  /* 0x000000000004b947 */ /* 0x000fea0003800000 */
[----:B------:R0:W5:Y:S02]  /*8ca0*/  LDG.E.LTC128B R18, desc[UR54][R6.64+0x2e4] ;  /* 0x0002e43606127981 */ /* 0x000164000c1e1920 */
.L_x_230:
[----:B------:R-:W-:Y:S05]  /*8cb0*/  BSYNC B1 ;  /* 0x0000000000017941 */ /* 0x000fea0003800000 */
.L_x_229:
[----:B-----5:R-:W-:Y:S01]  /*8cc0*/  FMUL R12, R18, R19 ;  /* 0x00000013120c7220 */ /* 0x020fe20000400000 */
[----:B------:R-:W-:Y:S01]  /*8cd0*/  ISETP.GT.AND P2, PT, R4, 0x8, P1 ;  /* 0x000000080400780c */ /* 0x000fe20000f44270 */
[----:B------:R-:W-:Y:S02]  /*8ce0*/  BSSY B1, `(.L_x_231) ;  /* 0x0000005000017945 */ /* 0x000fe40003800000 */
[----:B------:R-:W-:-:S05]  /*8cf0*/  FFMA R117, R117, R22, R12 ;  /* 0x0000001675757223 */ /* 0x000fca000000000c */
[----:B------:R0:W-:Y:S05]  /*8d00*/  @P3 STG.E desc[UR54][R2.64+0x2e4], R117 ;  /* 0x0002e47502003986 */ /* 0x0001ea000c101936 */
[----:B------:R-:W-:Y:S05]  /*8d10*/  @!P2 BRA `(.L_x_232) ;  /* 0x000000000004a947 */ /* 0x000fea0003800000 */
[----:B------:R0:W5:Y:S02]  /*8d20*/  LDG.E.LTC128B R18, desc[UR54][R8.64+0x2e0] ;  /* 0x0002e03608127981 */ /* 0x000164000c1e1920 */
.L_x_232:
[----:B------:R-:W-:Y:S05]  /*8d30*/  BSYNC B1 ;  /* 0x0000000000017941 */ /* 0x000fea0003800000 */
.L_x_231:
        /* <DEDUP_REMOVED lines=8> */
.L_x_234:
[----:B------:R-:W-:Y:S05]  /*8dc0*/  BSYNC B1 ;  /* 0x0000000000017941 */ /* 0x000fea0003800000 */
.L_x_233:
        /* <DEDUP_REMOVED lines=8> */
.L_x_236:
[----:B------:R-:W-:Y:S05]  /*8e50*/  BSYNC B1 ;  /* 0x0000000000017941 */ /* 0x000fea0003800000 */
.L_x_235:
[----:B--2--5:R-:W-:Y:S01]  /*8e60*/  FMUL R5, R18, R19 ;  /* 0x0000001312057220 */ /* 0x024fe20000400000 */
[----:B------:R-:W-:Y:S01]  /*8e70*/  ISETP.GT.AND P3, PT, R4, RZ, P0 ;  /* 0x000000ff0400720c */ /* 0x000fe20000764270 */
[----:B------:R-:W-:Y:S02]  /*8e80*/  BSSY B1, `(.L_x_237) ;  /* 0x0000005000017945 */ /* 0x000fe40003800000 */
[----:B------:R-:W-:-:S05]  /*8e90*/  FFMA R5, R120, R22, R5 ;  /* 0x0000001678057223 */ /* 0x000fca0000000005 */
[----:B------:R2:W-:Y:S05]  /*8ea0*/  @P2 STG.E desc[UR54][R2.64+0x300], R5 ;  /* 0x0003000502002986 */ /* 0x0005ea000c101936 */
[----:B------:R-:W-:Y:S05]  /*8eb0*/  @!P3 BRA `(.L_x_238) ;  /* 0x000000000004b947 */ /* 0x000fea0003800000 */
[----:B------:R0:W5:Y:S02]  /*8ec0*/  LDG.E.LTC128B R18, desc[UR54][R6.64+0x304] ;  /* 0x0003043606127981 */ /* 0x000164000c1e1920 */
.L_x_238:
[----:B------:R-:W-:Y:S05]  /*8ed0*/  BSYNC B1 ;  /* 0x0000000000017941 */ /* 0x000fea0003800000 */
.L_x_237:
[----:B-----5:R-:W-:Y:S01]  /*8ee0*/  FMUL R12, R18, R19 ;  /* 0x00000013120c7220 */ /* 0x020fe20000400000 */
[----:B------:R-:W-:Y:S01]  /*8ef0*/  ISETP.GT.AND P2, PT, R4, 0x8, P1 ;  /* 0x000000080400780c */ /* 0x000fe20000f44270 */
[----:B------:R-:W-:Y:S02]  /*8f00*/  BSSY B1, `(.L_x_239) ;  /* 0x0000005000017945 */ /* 0x000fe40003800000 */
[----:B------:R-:W-:-:S05]  /*8f10*/  FFMA R121, R121, R22, R12 ;  /* 0x0000001679797223 */ /* 0x000fca000000000c */
[----:B------:R0:W-:Y:S05]  /*8f20*/  @P3 STG.E desc[UR54][R2.64+0x304], R121 ;  /* 0x0003047902003986 */ /* 0x0001ea000c101936 */
[----:B------:R-:W-:Y:S05]  /*8f30*/  @!P2 BRA `(.L_x_240) ;  /* 0x000000000004a947 */ /* 0x000fea0003800000 */
[----:B------:R0:W5:Y:S02]  /*8f40*/  LDG.E.LTC128B R18, desc[UR54][R8.64+0x300] ;  /* 0x0003003608127981 */ /* 0x000164000c1e1920 */
.L_x_240:
[----:B------:R-:W-:Y:S05]  /*8f50*/  BSYNC B1 ;  /* 0x0000000000017941 */ /* 0x000fea0003800000 */
.L_x_239:
        /* <DEDUP_REMOVED lines=8> */
.L_x_242:
[----:B------:R-:W-:Y:S05]  /*8fe0*/  BSYNC B1 ;  /* 0x0000000000017941 */ /* 0x000fea0003800000 */
.L_x_241:
        /* <DEDUP_REMOVED lines=8> */
.L_x_244:
[----:B------:R-:W-:Y:S05]  /*9070*/  BSYNC B1 ;  /* 0x0000000000017941 */ /* 0x000fea0003800000 */
.L_x_243:
[----:B--2--5:R-:W-:Y:S01]  /*9080*/  FMUL R5, R18, R19 ;  /* 0x0000001312057220 */ /* 0x024fe20000400000 */
[----:B------:R-:W-:Y:S01]  /*9090*/  ISETP.GT.AND P3, PT, R4, RZ, P0 ;  /* 0x000000ff0400720c */ /* 0x000fe20000764270 */
[----:B------:R-:W-:Y:S02]  /*90a0*/  BSSY B1, `(.L_x_245) ;  /* 0x0000005000017945 */ /* 0x000fe40003800000 */
[----:B------:R-:W-:-:S05]  /*90b0*/  FFMA R5, R124, R22, R5 ;  /* 0x000000167c057223 */ /* 0x000fca0000000005 */
[----:B------:R2:W-:Y:S05]  /*90c0*/  @P2 STG.E desc[UR54][R2.64+0x320], R5 ;  /* 0x0003200502002986 */ /* 0x0005ea000c101936 */
[----:B------:R-:W-:Y:S05]  /*90d0*/  @!P3 BRA `(.L_x_246) ;  /* 0x000000000004b947 */ /* 0x000fea0003800000 */
[----:B------:R0:W5:Y:S02]  /*90e0*/  LDG.E.LTC128B R18, desc[UR54][R6.64+0x324] ;  /* 0x0003243606127981 */ /* 0x000164000c1e1920 */
.L_x_246:
[----:B------:R-:W-:Y:S05]  /*90f0*/  BSYNC B1 ;  /* 0x0000000000017941 */ /* 0x000fea0003800000 */
.L_x_245:
[----:B-----5:R-:W-:Y:S01]  /*9100*/  FMUL R12, R18, R19 ;  /* 0x00000013120c7220 */ /* 0x020fe20000400000 */
[----:B------:R-:W-:Y:S01]  /*9110*/  ISETP.GT.AND P2, PT, R4, 0x8, P1 ;  /* 0x000000080400780c */ /* 0x000fe20000f44270 */
[----:B------:R-:W-:Y:S02]  /*9120*/  BSSY B1, `(.L_x_247) ;  /* 0x0000005000017945 */ /* 0x000fe40003800000 */
[----:B------:R-:W-:-:S05]  /*9130*/  FFMA R125, R125, R22, R12 ;  /* 0x000000167d7d7223 */ /* 0x000fca000000000c */
[----:B------:R0:W-:Y:S05]  /*9140*/  @P3 STG.E desc[UR54][R2.64+0x324], R125 ;  /* 0x0003247d02003986 */ /* 0x0001ea000c101936 */
[----:B------:R-:W-:Y:S05]  /*9150*/  @!P2 BRA `(.L_x_248) ;  /* 0x000000000004a947 */ /* 0x000fea0003800000 */
[----:B------:R0:W5:Y:S02]  /*9160*/  LDG.E.LTC128B R18, desc[UR54][R8.64+0x320] ;  /* 0x0003203608127981 */ /* 0x000164000c1e1920 */
.L_x_248:
[----:B------:R-:W-:Y:S05]  /*9170*/  BSYNC B1 ;  /* 0x0000000000017941 */ /* 0x000fea0003800000 */
.L_x_247:
        /* <DEDUP_REMOVED lines=8> */
.L_x_250:
[----:B------:R-:W-:Y:S05]  /*9200*/  BSYNC B1 ;  /* 0x0000000000017941 */ /* 0x000fea0003800000 */
.L_x_249:
        /* <DEDUP_REMOVED lines=8> */
.L_x_252:
[----:B------:R-:W-:Y:S05]  /*9290*/  BSYNC B1 ;  /* 0x0000000000017941 */ /* 0x000fea0003800000 */
.L_x_251:
[----:B--2--5:R-:W-:Y:S01]  /*92a0*/  FMUL R5, R18, R19 ;  /* 0x0000001312057220 */ /* 0x024fe20000400000 */
[----:B------:R-:W-:Y:S01]  /*92b0*/  ISETP.GT.AND P3, PT, R4, RZ, P0 ;  /* 0x000000ff0400720c */ /* 0x000fe20000764270 */
[----:B------:R-:W-:Y:S02]  /*92c0*/  BSSY B1, `(.L_x_253) ;  /* 0x0000005000017945 */ /* 0x000fe40003800000 */
[----:B------:R-:W-:-:S05]  /*92d0*/  FFMA R5, R128, R22, R5 ;  /* 0x0000001680057223 */ /* 0x000fca0000000005 */
[----:B------:R2:W-:Y:S05]  /*92e0*/  @P2 STG.E desc[UR54][R2.64+0x340], R5 ;  /* 0x0003400502002986 */ /* 0x0005ea000c101936 */
[----:B------:R-:W-:Y:S05]  /*92f0*/  @!P3 BRA `(.L_x_254) ;  /* 0x000000000004b947 */ /* 0x000fea0003800000 */
[----:B------:R0:W5:Y:S02]  /*9300*/  LDG.E.LTC128B R18, desc[UR54][R6.64+0x344] ;  /* 0x0003443606127981 */ /* 0x000164000c1e1920 */
.L_x_254:
[----:B------:R-:W-:Y:S05]  /*9310*/  BSYNC B1 ;  /* 0x0000000000017941 */ /* 0x000fea0003800000 */
.L_x_253:
[----:B-----5:R-:W-:Y:S01]  /*9320*/  FMUL R12, R18, R19 ;  /* 0x00000013120c7220 */ /* 0x020fe20000400000 */
[----:B------:R-:W-:Y:S01]  /*9330*/  ISETP.GT.AND P2, PT, R4, 0x8, P1 ;  /* 0x000000080400780c */ /* 0x000fe20000f44270 */
[----:B------:R-:W-:Y:S02]  /*9340*/  BSSY B1, `(.L_x_255) ;  /* 0x0000005000017945 */ /* 0x000fe40003800000 */
[----:B------:R-:W-:-:S05]  /*9350*/  FFMA R129, R129, R22, R12 ;  /* 0x0000001681817223 */ /* 0x000fca000000000c */
[----:B------:R0:W-:Y:S05]  /*9360*/  @P3 STG.E desc[UR54][R2.64+0x344], R129 ;  /* 0x0003448102003986 */ /* 0x0001ea000c101936 */
[----:B------:R-:W-:Y:S05]  /*9370*/  @!P2 BRA `(.L_x_256) ;  /* 0x000000000004a947 */ /* 0x000fea0003800000 */
[----:B------:R0:W5:Y:S02]  /*9380*/  LDG.E.LTC128B R18, desc[UR54][R8.64+0x340] ;  /* 0x0003403608127981 */ /* 0x000164000c1e1920 */
.L_x_256:
[----:B------:R-:W-:Y:S05]  /*9390*/  BSYNC B1 ;  /* 0x0000000000017941 */ /* 0x000fea0003800000 */
.L_x_255:
        /* <DEDUP_REMOVED lines=8> */
.L_x_258:
[----:B------:R-:W-:Y:S05]  /*9420*/  BSYNC B1 ;  /* 0x0000000000017941 */ /* 0x000fea0003800000 */
.L_x_257:
        /* <DEDUP_REMOVED lines=8> */
.L_x_260:
[----:B------:R-:W-:Y:S05]  /*94b0*/  BSYNC B1 ;  /* 0x0000000000017941 */ /* 0x000fea0003800000 */
.L_x_259:
[----:B--2--5:R-:W-:Y:S01]  /*94c0*/  FMUL R5, R18, R19 ;  /* 0x0000001312057220 */ /* 0x024fe20000400000 */
[----:B------:R-:W-:Y:S01]  /*94d0*/  ISETP.GT.AND P3, PT, R4, RZ, P0 ;  /* 0x000000ff0400720c */ /* 0x000fe20000764270 */
[----:B------:R-:W-:Y:S02]  /*94e0*/  BSSY B1, `(.L_x_261) ;  /* 0x0000005000017945 */ /* 0x000fe40003800000 */
[----:B------:R-:W-:-:S05]  /*94f0*/  FFMA R5, R132, R22, R5 ;  /* 0x0000001684057223 */ /* 0x000fca0000000005 */
[----:B------:R2:W-:Y:S05]  /*9500*/  @P2 STG.E desc[UR54][R2.64+0x360], R5 ;  /* 0x0003600502002986 */ /* 0x0005ea000c101936 */
[----:B------:R-:W-:Y:S05]  /*9510*/  @!P3 BRA `(.L_x_262) ;  /* 0x000000000004b947 */ /* 0x000fea0003800000 */
[----:B------:R0:W5:Y:S02]  /*9520*/  LDG.E.LTC128B R18, desc[UR54][R6.64+0x364] ;  /* 0x0003643606127981 */ /* 0x000164000c1e1920 */
.L_x_262:
[----:B------:R-:W-:Y:S05]  /*9530*/  BSYNC B1 ;  /* 0x0000000000017941 */ /* 0x000fea0003800000 */
.L_x_261:
[----:B-----5:R-:W-:Y:S01]  /*9540*/  FMUL R12, R18, R19 ;  /* 0x00000013120c7220 */ /* 0x020fe20000400000 */
[----:B------:R-:W-:Y:S01]  /*9550*/  ISETP.GT.AND P2, PT, R4, 0x8, P1 ;  /* 0x000000080400780c */ /* 0x000fe20000f44270 */
[----:B------:R-:W-:Y:S02]  /*9560*/  BSSY B1, `(.L_x_263) ;  /* 0x0000005000017945 */ /* 0x000fe40003800000 */
[----:B------:R-:W-:-:S05]  /*9570*/  FFMA R133, R133, R22, R12 ;  /* 0x0000001685857223 */ /* 0x000fca000000000c */
[----:B------:R0:W-:Y:S05]  /*9580*/  @P3 STG.E desc[UR54][R2.64+0x364], R133 ;  /* 0x0003648502003986 */ /* 0x0001ea000c101936 */
[----:B------:R-:W-:Y:S05]  /*9590*/  @!P2 BRA `(.L_x_264) ;  /* 0x000000000004a947 */ /* 0x000fea0003800000 */
[----:B------:R0:W5:Y:S02]  /*95a0*/  LDG.E.LTC128B R18, desc[UR54][R8.64+0x360] ;  /* 0x0003603608127981 */ /* 0x000164000c1e1920 */
.L_x_264:
[----:B------:R-:W-:Y:S05]  /*95b0*/  BSYNC B1 ;  /* 0x0000000000017941 */ /* 0x000fea0003800000 */
.L_x_263:
        /* <DEDUP_REMOVED lines=8> */
.L_x_266:
[----:B------:R-:W-:Y:S05]  /*9640*/  BSYNC B1 ;  /* 0x0000000000017941 */ /* 0x000fea0003800000 */
.L_x_265:
        /* <DEDUP_REMOVED lines=8> */
.L_x_268:
[----:B------:R-:W-:Y:S05]  /*96d0*/  BSYNC B1 ;  /* 0x0000000000017941 */ /* 0x000fea0003800000 */
.L_x_267:
[----:B--2--5:R-:W-:Y:S01]  /*96e0*/  FMUL R5, R18, R19 ;  /* 0x0000001312057220 */ /* 0x024fe20000400000 */
[----:B------:R-:W-:Y:S01]  /*96f0*/  ISETP.GT.AND P3, PT, R4, RZ, P0 ;  /* 0x000000ff0400720c */ /* 0x000fe20000764270 */
[----:B------:R-:W-:Y:S02]  /*9700*/  BSSY B1, `(.L_x_269) ;  /* 0x0000005000017945 */ /* 0x000fe40003800000 */
[----:B------:R-:W-:-:S05]  /*9710*/  FFMA R5, R136, R22, R5 ;  /* 0x0000001688057223 */ /* 0x000fca0000000005 */
[----:B------:R2:W-:Y:S05]  /*9720*/  @P2 STG.E desc[UR54][R2.64+0x380], R5 ;  /* 0x0003800502002986 */ /* 0x0005ea000c101936 */
[----:B------:R-:W-:Y:S05]  /*9730*/  @!P3 BRA `(.L_x_270) ;  /* 0x000000000004b947 */ /* 0x000fea0003800000 */
[----:B------:R0:W5:Y:S02]  /*9740*/  LDG.E.LTC128B R18, desc[UR54][R6.64+0x384] ;  /* 0x0003843606127981 */ /* 0x000164000c1e1920 */
.L_x_270:
[----:B------:R-:W-:Y:S05]  /*9750*/  BSYNC B1 ;  /* 0x0000000000017941 */ /* 0x000fea0003800000 */
.L_x_269:
[----:B-----5:R-:W-:Y:S01]  /*9760*/  FMUL R12, R18, R19 ;  /* 0x00000013120c7220 */ /* 0x020fe20000400000 */
[----:B------:R-:W-:Y:S01]  /*9770*/  ISETP.GT.AND P2, PT, R4, 0x8, P1 ;  /* 0x000000080400780c */ /* 0x000fe20000f44270 */
[----:B------:R-:W-:Y:S02]  /*9780*/  BSSY B1, `(.L_x_271) ;  /* 0x0000005000017945 */ /* 0x000fe40003800000 */
[----:B------:R-:W-:-:S05]  /*9790*/  FFMA R137, R137, R22, R12 ;  /* 0x0000001689897223 */ /* 0x000fca000000000c */
[----:B------:R0:W-:Y:S05]  /*97a0*/  @P3 STG.E desc[UR54][R2.64+0x384], R137 ;  /* 0x0003848902003986 */ /* 0x0001ea000c101936 */
[----:B------:R-:W-:Y:S05]  /*97b0*/  @!P2 BRA `(.L_x_272) ;  /* 0x000000000004a947 */ /* 0x000fea0003800000 */
[----:B------:R0:W5:Y:S02]  /*97c0*/  LDG.E.LTC128B R18, desc[UR54][R8.64+0x380] ;  /* 0x0003803608127981 */ /* 0x000164000c1e1920 */
.L_x_272:
[----:B------:R-:W-:Y:S05]  /*97d0*/  BSYNC B1 ;  /* 0x0000000000017941 */ /* 0x000fea0003800000 */
.L_x_271:
        /* <DEDUP_REMOVED lines=8> */
.L_x_274:
[----:B------:R-:W-:Y:S05]  /*9860*/  BSYNC B1 ;  /* 0x0000000000017941 */ /* 0x000fea0003800000 */
.L_x_273:
        /* <DEDUP_REMOVED lines=8> */
.L_x_276:
[----:B------:R-:W-:Y:S05]  /*98f0*/  BSYNC B1 ;  /* 0x0000000000017941 */ /* 0x000fea0003800000 */
.L_x_275:
[----:B--2--5:R-:W-:Y:S01]  /*9900*/  FMUL R5, R18, R19 ;  /* 0x0000001312057220 */ /* 0x024fe20000400000 */
[----:B------:R-:W-:Y:S01]  /*9910*/  ISETP.GT.AND P3, PT, R4, RZ, P0 ;  /* 0x000000ff0400720c */ /* 0x000fe20000764270 */
[----:B------:R-:W-:Y:S02]  /*9920*/  BSSY B1, `(.L_x_277) ;  /* 0x0000005000017945 */ /* 0x000fe40003800000 */
[----:B------:R-:W-:-:S05]  /*9930*/  FFMA R5, R140, R22, R5 ;  /* 0x000000168c057223 */ /* 0x000fca0000000005 */
[----:B------:R2:W-:Y:S05]  /*9940*/  @P2 STG.E desc[UR54][R2.64+0x3a0], R5 ;  /* 0x0003a00502002986 */ /* 0x0005ea000c101936 */
[----:B------:R-:W-:Y:S05]  /*9950*/  @!P3 BRA `(.L_x_278) ;  /* 0x000000000004b947 */ /* 0x000fea0003800000 */
[----:B------:R0:W5:Y:S02]  /*9960*/  LDG.E.LTC128B R18, desc[UR54][R6.64+0x3a4] ;  /* 0x0003a43606127981 */ /* 0x000164000c1e1920 */
.L_x_278:
[----:B------:R-:W-:Y:S05]  /*9970*/  BSYNC B1 ;  /* 0x0000000000017941 */ /* 0x000fea0003800000 */
.L_x_277:
[----:B-----5:R-:W-:Y:S01]  /*9980*/  FMUL R12, R18, R19 ;  /* 0x00000013120c7220 */ /* 0x020fe20000400000 */
[----:B------:R-:W-:Y:S01]  /*9990*/  ISETP.GT.AND P2, PT, R4, 0x8, P1 ;  /* 0x000000080400780c */ /* 0x000fe20000f44270 */
[----:B------:R-:W-:Y:S02]  /*99a0*/  BSSY B1, `(.L_x_279) ;  /* 0x0000005000017945 */ /* 0x000fe40003800000 */
[----:B------:R-:W-:-:S05]  /*99b0*/  FFMA R141, R141, R22, R12 ;  /* 0x000000168d8d7223 */ /* 0x000fca000000000c */
[----:B------:R0:W-:Y:S05]  /*99c0*/  @P3 STG.E desc[UR54][R2.64+0x3a4], R141 ;  /* 0x0003a48d02003986 */ /* 0x0001ea000c101936 */
[----:B------:R-:W-:Y:S05]  /*99d0*/  @!P2 BRA `(.L_x_280) ;  /* 0x000000000004a947 */ /* 0x000fea0003800000 */
[----:B------:R0:W5:Y:S02]  /*99e0*/  LDG.E.LTC128B R18, desc[UR54][R8.64+0x3a0] ;  /* 0x0003a03608127981 */ /* 0x000164000c1e1920 */
.L_x_280:
[----:B------:R-:W-:Y:S05]  /*99f0*/  BSYNC B1 ;  /* 0x0000000000017941 */ /* 0x000fea0003800000 */
.L_x_279:
        /* <DEDUP_REMOVED lines=8> */
.L_x_282:
[----:B------:R-:W-:Y:S05]  /*9a80*/  BSYNC B1 ;  /* 0x0000000000017941 */ /* 0x000fea0003800000 */
.L_x_281:
        /* <DEDUP_REMOVED lines=8> */
.L_x_284:
[----:B------:R-:W-:Y:S05]  /*9b10*/  BSYNC B1 ;  /* 0x0000000000017941 */ /* 0x000fea0003800000 */
.L_x_283:
[----:B--2--5:R-:W-:Y:S01]  /*9b20*/  FMUL R5, R18, R19 ;  /* 0x0000001312057220 */ /* 0x024fe20000400000 */
[----:B------:R-:W-:Y:S01]  /*9b30*/  ISETP.GT.AND P3, PT, R4, RZ, P0 ;  /* 0x000000ff0400720c */ /* 0x000fe20000764270 */
[----:B------:R-:W-:Y:S02]  /*9b40*/  BSSY B1, `(.L_x_285) ;  /* 0x0000005000017945 */ /* 0x000fe40003800000 */
[----:B------:R-:W-:-:S05]  /*9b50*/  FFMA R5, R144, R22, R5 ;  /* 0x0000001690057223 */ /* 0x000fca0000000005 */
[----:B------:R2:W-:Y:S05]  /*9b60*/  @P2 STG.E desc[UR54][R2.64+0x3c0], R5 ;  /* 0x0003c00502002986 */ /* 0x0005ea000c101936 */
[----:B------:R-:W-:Y:S05]  /*9b70*/  @!P3 BRA `(.L_x_286) ;  /* 0x000000000004b947 */ /* 0x000fea0003800000 */
[----:B------:R0:W5:Y:S02]  /*9b80*/  LDG.E.LTC128B R18, desc[UR54][R6.64+0x3c4] ;  /* 0x0003c43606127981 */ /* 0x000164000c1e1920 */
.L_x_286:
[----:B------:R-:W-:Y:S05]  /*9b90*/  BSYNC B1 ;  /* 0x0000000000017941 */ /* 0x000fea0003800000 */
.L_x_285:
[----:B-----5:R-:W-:Y:S01]  /*9ba0*/  FMUL R12, R18, R19 ;  /* 0x00000013120c7220 */ /* 0x020fe20000400000 */
[----:B------:R-:W-:Y:S01]  /*9bb0*/  ISETP.GT.AND P2, PT, R4, 0x8, P1 ;  /* 0x000000080400780c */ /* 0x000fe20000f44270 */
[----:B------:R-:W-:Y:S02]  /*9bc0*/  BSSY B1, `(.L_x_287) ;  /* 0x0000005000017945 */ /* 0x000fe40003800000 */
[----:B------:R-:W-:-:S05]  /*9bd0*/  FFMA R145, R145, R22, R12 ;  /* 0x0000001691917223 */ /* 0x000fca000000000c */
[----:B------:R0:W-:Y:S05]  /*9be0*/  @P3 STG.E desc[UR54][R2.64+0x3c4], R145 ;  /* 0x0003c49102003986 */ /* 0x0001ea000c101936 */
[----:B------:R-:W-:Y:S05]  /*9bf0*/  @!P2 BRA `(.L_x_288) ;  /* 0x000000000004a947 */ /* 0x000fea0003800000 */
[----:B------:R0:W5:Y:S02]  /*9c00*/  LDG.E.LTC128B R18, desc[UR54][R8.64+0x3c0] ;  /* 0x0003c03608127981 */ /* 0x000164000c1e1920 */
.L_x_288:
[----:B------:R-:W-:Y:S05]  /*9c10*/  BSYNC B1 ;  /* 0x0000000000017941 */ /* 0x000fea0003800000 */
.L_x_287:
        /* <DEDUP_REMOVED lines=8> */
.L_x_290:
[----:B------:R-:W-:Y:S05]  /*9ca0*/  BSYNC B1 ;  /* 0x0000000000017941 */ /* 0x000fea0003800000 */
.L_x_289:
        /* <DEDUP_REMOVED lines=8> */
.L_x_292:
[----:B------:R-:W-:Y:S05]  /*9d30*/  BSYNC B1 ;  /* 0x0000000000017941 */ /* 0x000fea0003800000 */
.L_x_291:
[----:B--2--5:R-:W-:Y:S01]  /*9d40*/  FMUL R5, R18, R19 ;  /* 0x0000001312057220 */ /* 0x024fe20000400000 */
[----:B------:R-:W-:Y:S01]  /*9d50*/  ISETP.GT.AND P3, PT, R4, RZ, P0 ;  /* 0x000000ff0400720c */ /* 0x000fe20000764270 */
[----:B------:R-:W-:Y:S02]  /*9d60*/  BSSY B1, `(.L_x_293) ;  /* 0x0000005000017945 */ /* 0x000fe40003800000 */
[----:B------:R-:W-:-:S05]  /*9d70*/  FFMA R5, R148, R22, R5 ;  /* 0x0000001694057223 */ /* 0x000fca0000000005 */
[----:B------:R2:W-:Y:S05]  /*9d80*/  @P2 STG.E desc[UR54][R2.64+0x3e0], R5 ;  /* 0x0003e00502002986 */ /* 0x0005ea000c101936 */
[----:B------:R-:W-:Y:S05]  /*9d90*/  @!P3 BRA `(.L_x_294) ;  /* 0x000000000004b947 */ /* 0x000fea0003800000 */
[----:B------:R0:W5:Y:S02]  /*9da0*/  LDG.E.LTC128B R18, desc[UR54][R6.64+0x3e4] ;  /* 0x0003e43606127981 */ /* 0x000164000c1e1920 */
.L_x_294:
[----:B------:R-:W-:Y:S05]  /*9db0*/  BSYNC B1 ;  /* 0x0000000000017941 */ /* 0x000fea0003800000 */
.L_x_293:
[----:B-----5:R-:W-:Y:S01]  /*9dc0*/  FMUL R0, R18, R19 ;  /* 0x0000001312007220 */ /* 0x020fe20000400000 */
[----:B------:R-:W-:Y:S01]  /*9dd0*/  ISETP.GT.AND P1, PT, R4, 0x8, P1 ;  /* 0x000000080400780c */ /* 0x000fe20000f24270 */
[----:B------:R-:W-:Y:S02]  /*9de0*/  BSSY B1, `(.L_x_295) ;  /* 0x0000005000017945 */ /* 0x000fe40003800000 */
[----:B------:R-:W-:-:S05]  /*9df0*/  FFMA R149, R149, R22, R0 ;  /* 0x0000001695957223 */ /* 0x000fca0000000000 */
[----:B------:R0:W-:Y:S05]  /*9e00*/  @P3 STG.E desc[UR54][R2.64+0x3e4], R149 ;  /* 0x0003e49502003986 */ /* 0x0001ea000c101936 */
[----:B------:R-:W-:Y:S05]  /*9e10*/  @!P1 BRA `(.L_x_296) ;  /* 0x0000000000049947 */ /* 0x000fea0003800000 */
[----:B------:R0:W5:Y:S02]  /*9e20*/  LDG.E.LTC128B R18, desc[UR54][R8.64+0x3e0] ;  /* 0x0003e03608127981 */ /* 0x000164000c1e1920 */
.L_x_296:
[----:B------:R-:W-:Y:S05]  /*9e30*/  BSYNC B1 ;  /* 0x0000000000017941 */ /* 0x000fea0003800000 */
.L_x_295:
[----:B0-2--5:R-:W-:Y:S01]  /*9e40*/  FMUL R3, R18, R19 ;  /* 0x0000001312037220 */ /* 0x025fe20000400000 */
[----:B------:R-:W-:Y:S01]  /*9e50*/  @P1 IMAD.MOV.U32 R2, RZ, RZ, R10 ;  /* 0x000000ffff021224 */ /* 0x000fe200078e000a */
[----:B------:R-:W-:Y:S01]  /*9e60*/  ISETP.GT.AND P0, PT, R4, 0x8, P0 ;  /* 0x000000080400780c */ /* 0x000fe20000704270 */
[----:B------:R-:W-:Y:S01]  /*9e70*/  BSSY B1, `(.L_x_297) ;  /* 0x0000006000017945 */ /* 0x000fe20003800000 */
[----:B------:R-:W-:Y:S01]  /*9e80*/  FFMA R5, R150, R22, R3 ;  /* 0x0000001696057223 */ /* 0x000fe20000000003 */
[----:B------:R-:W-:-:S05]  /*9e90*/  @P1 IMAD.MOV.U32 R3, RZ, RZ, R11 ;  /* 0x000000ffff031224 */ /* 0x000fca00078e000b */
[----:B------:R0:W-:Y:S05]  /*9ea0*/  @P1 STG.E desc[UR54][R2.64+0x3e0], R5 ;  /* 0x0003e00502001986 */ /* 0x0001ea000c101936 */
[----:B------:R-:W-:Y:S05]  /*9eb0*/  @!P0 BRA `(.L_x_298) ;  /* 0x0000000000048947 */ /* 0x000fea0003800000 */
[----:B------:R2:W5:Y:S02]  /*9ec0*/  LDG.E.LTC128B R18, desc[UR54][R8.64+0x3e4] ;  /* 0x0003e43608127981 */ /* 0x000564000c1e1920 */
.L_x_298:
[----:B------:R-:W-:Y:S05]  /*9ed0*/  BSYNC B1 ;  /* 0x0000000000017941 */ /* 0x000fea0003800000 */
.L_x_297:
[----:B-----5:R-:W-:-:S04]  /*9ee0*/  FMUL R18, R18, R19 ;  /* 0x0000001312127220 */ /* 0x020fc80000400000 */
[----:B------:R-:W-:Y:S01]  /*9ef0*/  FFMA R151, R151, R22, R18 ;  /* 0x0000001697977223 */ /* 0x000fe20000000012 */
[----:B------:R-:W-:Y:S06]  /*9f00*/  @!P0 BRA `(.L_x_299) ;  /* 0x0000001c00288947 */ /* 0x000fec0003800000 */
[----:B------:R0:W-:Y:S01]  /*9f10*/  STG.E desc[UR54][R10.64+0x3e4], R151 ;  /* 0x0003e4970a007986 */ /* 0x0001e2000c101936 */
[----:B------:R-:W-:Y:S05]  /*9f20*/  BRA `(.L_x_299) ;  /* 0x0000001c00207947 */ /* 0x000fea0003800000 */
.L_x_46:
[----:B------:R-:W-:Y:S01]  /*9f30*/  ULDC.64 UR4, c[0x0][0x5c0] ;  /* 0x0001700000047ab9 */ /* 0x000fe20000000a00 */
[----:B------:R-:W-:Y:S01]  /*9f40*/  ISETP.GT.AND P0, PT, R0, 0x1, PT ;  /* 0x000000010000780c */ /* 0x000fe20003f04270 */
[-C--:B------:R-:W-:Y:S01]  /*9f50*/  FMUL R5, R24, R22.reuse ;  /* 0x0000001618057220 */ /* 0x080fe20000400000 */
[----:B------:R-:W-:Y:S01]  /*9f60*/  LEA R2, P2, R170, UR4, 0x2 ;  /* 0x00000004aa027c11 */ /* 0x000fe2000f8410ff */
[-C--:B------:R-:W-:Y:S01]  /*9f70*/  FMUL R25, R25, R22.reuse ;  /* 0x0000001619197220 */ /* 0x080fe20000400000 */
[----:B------:R-:W-:Y:S01]  /*9f80*/  ISETP.GT.AND P4, PT, R4, RZ, P0 ;  /* 0x000000ff0400720c */ /* 0x000fe20000784270 */
[-C--:B------:R-:W-:Y:S01]  /*9f90*/  FMUL R9, R26, R22.reuse ;  /* 0x000000161a097220 */ /* 0x080fe20000400000 */
[----:B------:R-:W-:Y:S01]  /*9fa0*/  LEA.HI.X R3, R170, UR5, R17, 0x2, P2 ;  /* 0x00000005aa037c11 */ /* 0x000fe200090f1411 */
[-C--:B------:R-:W-:Y:S01]  /*9fb0*/  FMUL R27, R27, R22.reuse ;  /* 0x000000161b1b7220 */ /* 0x080fe20000400000 */
[----:B------:R-:W-:Y:S01]  /*9fc0*/  ISETP.GT.AND P2, PT, R4, 0x8, P1 ;  /* 0x000000080400780c */ /* 0x000fe20000f44270 */
[----:B------:R-:W-:Y:S01]  /*9fd0*/  FMUL R29, R29, R22 ;  /* 0x000000161d1d7220 */ /* 0x000fe20000400000 */
[C---:B------:R-:W-:Y:S01]  /*9fe0*/  SHF.L.U64.HI R11, R10.reuse, 0x5, R11 ;  /* 0x000000050a0b7819 */ /* 0x040fe2000001020b */
[----:B------:R0:W-:Y:S01]  /*9ff0*/  @P3 STG.E desc[UR54][R2.64], R5 ;  /* 0x0000000502003986 */ /* 0x0001e2000c101936 */
[----:B------:R-:W-:Y:S01]  /*a000*/  LEA R6, P3, R10, R2, 0x5 ;  /* 0x000000020a067211 */ /* 0x000fe200078628ff */
[-C--:B------:R-:W-:Y:S01]  /*a010*/  FMUL R31, R31, R22.reuse ;  /* 0x000000161f1f7220 */ /* 0x080fe20000400000 */
[----:B------:R-:W-:Y:S01]  /*a020*/  ISETP.GT.AND P1, PT, R0, 0x8, PT ;  /* 0x000000080000780c */ /* 0x000fe20003f24270 */
[-C--:B------:R-:W-:Y:S01]  /*a030*/  FMUL R33, R33, R22.reuse ;  /* 0x0000001621217220 */ /* 0x080fe20000400000 */
[----:B------:R-:W-:Y:S01]  /*a040*/  ISETP.GT.AND P0, PT, R4, 0x8, P0 ;  /* 0x000000080400780c */ /* 0x000fe20000704270 */
[----:B------:R-:W-:Y:S01]  /*a050*/  IMAD.X R7, R11, 0x1, R3, P3 ;  /* 0x000000010b077824 */ /* 0x000fe200018e0603 */
[----:B------:R-:W-:Y:S01]  /*a060*/  ISETP.GT.AND P3, PT, R0, 0x9, PT ;  /* 0x000000090000780c */ /* 0x000fe20003f64270 */
[----:B------:R-:W-:Y:S01]  /*a070*/  @P4 STG.E desc[UR54][R2.64+0x4], R25 ;  /* 0x0000041902004986 */ /* 0x000fe2000c101936 */
[C---:B------:R-:W-:Y:S01]  /*a080*/  ISETP.GT.AND P4, PT, R4.reuse, RZ, P1 ;  /* 0x000000ff0400720c */ /* 0x040fe20000f84270 */
[-C--:B------:R-:W-:Y:S01]  /*a090*/  FMUL R35, R35, R22.reuse ;  /* 0x0000001623237220 */ /* 0x080fe20000400000 */
[C---:B------:R-:W-:Y:S01]  /*a0a0*/  ISETP.GT.AND P1, PT, R4.reuse, 0x8, P1 ;  /* 0x000000080400780c */ /* 0x040fe20000f24270 */
[----:B------:R1:W-:Y:S01]  /*a0b0*/  @P2 STG.E desc[UR54][R6.64], R9 ;  /* 0x0000000906002986 */ /* 0x0003e2000c101936 */
[----:B------:R-:W-:Y:S01]  /*a0c0*/  ISETP.GT.AND P2, PT, R4, RZ, P3 ;  /* 0x000000ff0400720c */ /* 0x000fe20001f44270 */
[-C--:B0-----:R-:W-:Y:S01]  /*a0d0*/  FMUL R5, R28, R22.reuse ;  /* 0x000000161c057220 */ /* 0x081fe20000400000 */
[----:B------:R-:W-:Y:S01]  /*a0e0*/  ISETP.GT.AND P3, PT, R4, 0x8, P3 ;  /* 0x000000080400780c */ /* 0x000fe20001f64270 */
[-C--:B------:R-:W-:Y:S01]  /*a0f0*/  FMUL R37, R37, R22.reuse ;  /* 0x0000001625257220 */ /* 0x080fe20000400000 */
[-C--:B------:R-:W-:Y:S01]  /*a100*/  FMUL R39, R39, R22.reuse ;  /* 0x0000001627277220 */ /* 0x080fe20000400000 */
[----:B------:R-:W-:Y:S01]  /*a110*/  @P0 STG.E desc[UR54][R6.64+0x4], R27 ;  /* 0x0000041b06000986 */ /* 0x000fe2000c101936 */
[----:B------:R-:W-:Y:S01]  /*a120*/  ISETP.GT.AND P0, PT, R0, 0x10, PT ;  /* 0x000000100000780c */ /* 0x000fe20003f04270 */
[-C--:B------:R-:W-:Y:S01]  /*a130*/  FMUL R41, R41, R22.reuse ;  /* 0x0000001629297220 */ /* 0x080fe20000400000 */
[-C--:B------:R-:W-:Y:S01]  /*a140*/  FMUL R43, R43, R22.reuse ;  /* 0x000000162b2b7220 */ /* 0x080fe20000400000 */
[----:B------:R0:W-:Y:S01]  /*a150*/  @P4 STG.E desc[UR54][R2.64+0x20], R5 ;  /* 0x0000200502004986 */ /* 0x0001e2000c101936 */
[----:B------:R-:W-:Y:S01]  /*a160*/  ISETP.GT.AND P4, PT, R4, RZ, P0 ;  /* 0x000000ff0400720c */ /* 0x000fe20000784270 */
[-C--:B-1----:R-:W-:Y:S01]  /*a170*/  FMUL R9, R30, R22.reuse ;  /* 0x000000161e097220 */ /* 0x082fe20000400000 */
[----:B------:R-:W-:Y:S01]  /*a180*/  ISETP.GT.AND P0, PT, R4, 0x8, P0 ;  /* 0x000000080400780c */ /* 0x000fe20000704270 */
[----:B------:R-:W-:Y:S01]  /*a190*/  @P2 STG.E desc[UR54][R2.64+0x24], R29 ;  /* 0x0000241d02002986 */ /* 0x000fe2000c101936 */
[----:B------:R-:W-:Y:S01]  /*a1a0*/  ISETP.GT.AND P2, PT, R0, 0x11, PT ;  /* 0x000000110000780c */ /* 0x000fe20003f44270 */
[-C--:B------:R-:W-:Y:S01]  /*a1b0*/  FMUL R45, R45, R22.reuse ;  /* 0x000000162d2d7220 */ /* 0x080fe20000400000 */
[-C--:B------:R-:W-:Y:S01]  /*a1c0*/  FMUL R47, R47, R22.reuse ;  /* 0x000000162f2f7220 */ /* 0x080fe20000400000 */
[----:B------:R1:W-:Y:S01]  /*a1d0*/  @P1 STG.E desc[UR54][R6.64+0x20], R9 ;  /* 0x0000200906001986 */ /* 0x0003e2000c101936 */
[C---:B------:R-:W-:Y:S01]  /*a1e0*/  ISETP.GT.AND P1, PT, R4.reuse, RZ, P2 ;  /* 0x000000ff0400720c */ /* 0x040fe20001724270 */
[-C--:B------:R-:W-:Y:S01]  /*a1f0*/  FMUL R49, R49, R22.reuse ;  /* 0x0000001631317220 */ /* 0x080fe20000400000 */
[----:B------:R-:W-:Y:S01]  /*a200*/  ISETP.GT.AND P2, PT, R4, 0x8, P2 ;  /* 0x000000080400780c */ /* 0x000fe20001744270 */
[-C--:B0-----:R-:W-:Y:S01]  /*a210*/  FMUL R5, R32, R22.reuse ;  /* 0x0000001620057220 */ /* 0x081fe20000400000 */
[----:B------:R-:W-:Y:S01]  /*a220*/  @P3 STG.E desc[UR54][R6.64+0x24], R31 ;  /* 0x0000241f06003986 */ /* 0x000fe2000c101936 */
[----:B------:R-:W-:Y:S01]  /*a230*/  ISETP.GT.AND P3, PT, R0, 0x18, PT ;  /* 0x000000180000780c */ /* 0x000fe20003f64270 */
[-C--:B------:R-:W-:Y:S01]  /*a240*/  FMUL R51, R51, R22.reuse ;  /* 0x0000001633337220 */ /* 0x080fe20000400000 */
[-C--:B------:R-:W-:Y:S01]  /*a250*/  FMUL R53, R53, R22.reuse ;  /* 0x0000001635357220 */ /* 0x080fe20000400000 */
[----:B------:R0:W-:Y:S01]  /*a260*/  @P4 STG.E desc[UR54][R2.64+0x40], R5 ;  /* 0x0000400502004986 */ /* 0x0001e2000c101936 */
[----:B------:R-:W-:Y:S01]  /*a270*/  ISETP.GT.AND P4, PT, R4, RZ, P3 ;  /* 0x000000ff0400720c */ /* 0x000fe20001f84270 */
[-C--:B------:R-:W-:Y:S01]  /*a280*/  FMUL R55, R55, R22.reuse ;  /* 0x0000001637377220 */ /* 0x080fe20000400000 */
[-C--:B-1----:R-:W-:Y:S01]  /*a290*/  FMUL R9, R34, R22.reuse ;  /* 0x0000001622097220 */ /* 0x082fe20000400000 */
[----:B------:R-:W-:Y:S01]  /*a2a0*/  ISETP.GT.AND P3, PT, R4, 0x8, P3 ;  /* 0x000000080400780c */ /* 0x000fe20001f64270 */
[----:B------:R-:W-:Y:S01]  /*a2b0*/  @P1 STG.E desc[UR54][R2.64+0x44], R33 ;  /* 0x0000442102001986 */ /* 0x000fe2000c101936 */
[----:B------:R-:W-:Y:S01]  /*a2c0*/  ISETP.GT.AND P1, PT, R0, 0x19, PT ;  /* 0x000000190000780c */ /* 0x000fe20003f24270 */
[-C--:B------:R-:W-:Y:S01]  /*a2d0*/  FMUL R57, R57, R22.reuse ;  /* 0x0000001639397220 */ /* 0x080fe20000400000 */
[-C--:B------:R-:W-:Y:S01]  /*a2e0*/  FMUL R59, R59, R22.reuse ;  /* 0x000000163b3b7220 */ /* 0x080fe20000400000 */
[----:B------:R1:W-:Y:S01]  /*a2f0*/  @P0 STG.E desc[UR54][R6.64+0x40], R9 ;  /* 0x0000400906000986 */ /* 0x0003e2000c101936 */
[----:B------:R-:W-:Y:S01]  /*a300*/  ISETP.GT.AND P0, PT, R4, RZ, P1 ;  /* 0x000000ff0400720c */ /* 0x000fe20000f04270 */
[-C--:B------:R-:W-:Y:S01]  /*a310*/  FMUL R61, R61, R22.reuse ;  /* 0x000000163d3d7220 */ /* 0x080fe20000400000 */
[-C--:B0-----:R-:W-:Y:S01]  /*a320*/  FMUL R5, R36, R22.reuse ;  /* 0x0000001624057220 */ /* 0x081fe20000400000 */
[----:B------:R-:W-:Y:S01]  /*a330*/  @P2 STG.E desc[UR54][R6.64+0x44], R35 ;  /* 0x0000442306002986 */ /* 0x000fe2000c101936 */
[----:B------:R-:W-:Y:S01]  /*a340*/  ISETP.GT.AND P2, PT, R0, 0x20, PT ;  /* 0x000000200000780c */ /* 0x000fe20003f44270 */
[-C--:B------:R-:W-:Y:S01]  /*a350*/  FMUL R63, R63, R22.reuse ;  /* 0x000000163f3f7220 */ /* 0x080fe20000400000 */
[C---:B------:R-:W-:Y:S01]  /*a360*/  ISETP.GT.AND P1, PT, R4.reuse, 0x8, P1 ;  /* 0x000000080400780c */ /* 0x040fe20000f24270 */
[----:B------:R0:W-:Y:S01]  /*a370*/  @P4 STG.E desc[UR54][R2.64+0x60], R5 ;  /* 0x0000600502004986 */ /* 0x0001e2000c101936 */
[C---:B------:R-:W-:Y:S01]  /*a380*/  ISETP.GT.AND P4, PT, R4.reuse, RZ, P2 ;  /* 0x000000ff0400720c */ /* 0x040fe20001784270 */
[-C--:B------:R-:W-:Y:S01]  /*a390*/  FMUL R65, R65, R22.reuse ;  /* 0x0000001641417220 */ /* 0x080fe20000400000 */
[----:B------:R-:W-:Y:S01]  /*a3a0*/  ISETP.GT.AND P2, PT, R4, 0x8, P2 ;  /* 0x000000080400780c */ /* 0x000fe20001744270 */
[-C--:B-1----:R-:W-:Y:S01]  /*a3b0*/  FMUL R9, R38, R22.reuse ;  /* 0x0000001626097220 */ /* 0x082fe20000400000 */
[-C--:B------:R-:W-:Y:S01]  /*a3c0*/  FMUL R67, R67, R22.reuse ;  /* 0x0000001643437220 */ /* 0x080fe20000400000 */
[----:B------:R-:W-:Y:S01]  /*a3d0*/  @P0 STG.E desc[UR54][R2.64+0x64], R37 ;  /* 0x0000642502000986 */ /* 0x000fe2000c101936 */
[----:B------:R-:W-:Y:S01]  /*a3e0*/  ISETP.GT.AND P0, PT, R0, 0x21, PT ;  /* 0x000000210000780c */ /* 0x000fe20003f04270 */
[-C--:B------:R-:W-:Y:S01]  /*a3f0*/  FMUL R69, R69, R22.reuse ;  /* 0x0000001645457220 */ /* 0x080fe20000400000 */
[-C--:B------:R-:W-:Y:S01]  /*a400*/  FMUL R71, R71, R22.reuse ;  /* 0x0000001647477220 */ /* 0x080fe20000400000 */
[----:B------:R1:W-:Y:S01]  /*a410*/  @P3 STG.E desc[UR54][R6.64+0x60], R9 ;  /* 0x0000600906003986 */ /* 0x0003e2000c101936 */
[----:B------:R-:W-:Y:S01]  /*a420*/  ISETP.GT.AND P3, PT, R4, RZ, P0 ;  /* 0x000000ff0400720c */ /* 0x000fe20000764270 */
[-C--:B0-----:R-:W-:Y:S01]  /*a430*/  FMUL R5, R40, R22.reuse ;  /* 0x0000001628057220 */ /* 0x081fe20000400000 */
        /* <DEDUP_REMOVED lines=125> */
[----:B0-----:R-:W-:Y:S01]  /*ac10*/  FMUL R5, R68, R22 ;  /* 0x0000001644057220 */ /* 0x001fe20000400000 */
[----:B------:R-:W-:Y:S01]  /*ac20*/  ISETP.GT.AND P1, PT, R4, 0x8, P1 ;  /* 0x000000080400780c */ /* 0x000fe20000f24270 */
[----:B------:R-:W-:Y:S01]  /*ac30*/  @P2 STG.E desc[UR54][R6.64+0x144], R67 ;  /* 0x0001444306002986 */ /* 0x000fe2000c101936 */
[----:B------:R-:W-:-:S03]  /*ac40*/  ISETP.GT.AND P2, PT, R0, 0x60, PT ;  /* 0x000000600000780c */ /* 0x000fc60003f44270 */
[----:B------:R0:W-:Y:S01]  /*ac50*/  @P4 STG.E desc[UR54][R2.64+0x160], R5 ;  /* 0x0001600502004986 */ /* 0x0001e2000c101936 */
[C---:B------:R-:W-:Y:S02]  /*ac60*/  ISETP.GT.AND P4, PT, R4.reuse, RZ, P2 ;  /* 0x000000ff0400720c */ /* 0x040fe40001784270 */
[----:B------:R-:W-:Y:S01]  /*ac70*/  ISETP.GT.AND P2, PT, R4, 0x8, P2 ;  /* 0x000000080400780c */ /* 0x000fe20001744270 */
[----:B-1----:R-:W-:Y:S02]  /*ac80*/  FMUL R9, R70, R22 ;  /* 0x0000001646097220 */ /* 0x002fe40000400000 */
[----:B------:R-:W-:Y:S01]  /*ac90*/  @P0 STG.E desc[UR54][R2.64+0x164], R69 ;  /* 0x0001644502000986 */ /* 0x000fe2000c101936 */
[----:B------:R-:W-:-:S03]  /*aca0*/  ISETP.GT.AND P0, PT, R0, 0x61, PT ;  /* 0x000000610000780c */ /* 0x000fc60003f04270 */
        /* <DEDUP_REMOVED lines=223> */
[----:B------:R-:W-:Y:S01]  /*baa0*/  ISETP.GT.AND P4, PT, R0, 0xf8, PT ;  /* 0x000000f80000780c */ /* 0x000fe20003f84270 */
[----:B-1----:R-:W-:-:S04]  /*bab0*/  FMUL R9, R146, R22 ;  /* 0x0000001692097220 */ /* 0x002fc80000400000 */
[----:B------:R-:W-:Y:S01]  /*bac0*/  @P1 STG.E desc[UR54][R2.64+0x3c4], R145 ;  /* 0x0003c49102001986 */ /* 0x000fe2000c101936 */
[C---:B------:R-:W-:Y:S02]  /*bad0*/  ISETP.GT.AND P1, PT, R4.reuse, RZ, P4 ;  /* 0x000000ff0400720c */ /* 0x040fe40002724270 */
[C---:B------:R-:W-:Y:S01]  /*bae0*/  ISETP.GT.AND P4, PT, R4.reuse, 0x8, P4 ;  /* 0x000000080400780c */ /* 0x040fe20002784270 */
[----:B------:R-:W-:Y:S01]  /*baf0*/  @P0 STG.E desc[UR54][R6.64+0x3c0], R9 ;  /* 0x0003c00906000986 */ /* 0x000fe2000c101936 */
[C---:B------:R-:W-:Y:S01]  /*bb00*/  ISETP.GT.AND P0, PT, R4.reuse, RZ, P3 ;  /* 0x000000ff0400720c */ /* 0x040fe20001f04270 */
[----:B0-----:R-:W-:Y:S01]  /*bb10*/  @P2 IMAD.MOV.U32 R5, RZ, RZ, R7 ;  /* 0x000000ffff052224 */ /* 0x001fe200078e0007 */
[----:B------:R-:W-:Y:S01]  /*bb20*/  ISETP.GT.AND P3, PT, R4, 0x8, P3 ;  /* 0x000000080400780c */ /* 0x000fe20001f64270 */
[----:B------:R-:W-:-:S05]  /*bb30*/  @P2 IMAD.MOV.U32 R4, RZ, RZ, R6 ;  /* 0x000000ffff042224 */ /* 0x000fca00078e0006 */
[----:B------:R-:W-:Y:S04]  /*bb40*/  @P2 STG.E desc[UR54][R4.64+0x3c4], R147 ;  /* 0x0003c49304002986 */ /* 0x000fe8000c101936 */
[----:B------:R-:W-:Y:S04]  /*bb50*/  @P1 STG.E desc[UR54][R2.64+0x3e0], R11 ;  /* 0x0003e00b02001986 */ /* 0x000fe8000c101936 */
[----:B------:R0:W-:Y:S02]  /*bb60*/  @P0 STG.E desc[UR54][R2.64+0x3e4], R149 ;  /* 0x0003e49502000986 */ /* 0x0001e4000c101936 */
[----:B0-----:R-:W-:-:S02]  /*bb70*/  @P4 IMAD.MOV.U32 R2, RZ, RZ, R6 ;  /* 0x000000ffff024224 */ /* 0x001fc400078e0006 */
[----:B------:R-:W-:-:S05]  /*bb80*/  @P4 IMAD.MOV.U32 R3, RZ, RZ, R7 ;  /* 0x000000ffff034224 */ /* 0x000fca00078e0007 */
[----:B------:R0:W-:Y:S04]  /*bb90*/  @P4 STG.E desc[UR54][R2.64+0x3e0], R13 ;  /* 0x0003e00d02004986 */ /* 0x0001e8000c101936 */
[----:B------:R0:W-:Y:S02]  /*bba0*/  @P3 STG.E desc[UR54][R6.64+0x3e4], R151 ;  /* 0x0003e49706003986 */ /* 0x0001e4000c101936 */
.L_x_299:
[----:B------:R-:W-:Y:S05]  /*bbb0*/  BSYNC B0 ;  /* 0x0000000000007941 */ /* 0x000fea0003800000 */
.L_x_45:
[----:B------:R-:W2:Y:S01]  /*bbc0*/  LDL.LU R21, [R1+0x30] ;  /* 0x0000300001157983 */ /* 0x000ea20000300800 */
[----:B0-----:R-:W-:Y:S01]  /*bbd0*/  IMAD.U32 R3, RZ, RZ, UR48 ;  /* 0x00000030ff037e24 */ /* 0x001fe2000f8e00ff */
[----:B------:R-:W-:Y:S01]  /*bbe0*/  MOV R0, UR52 ;  /* 0x0000003400007c02 */ /* 0x000fe20008000f00 */
[----:B------:R-:W-:Y:S01]  /*bbf0*/  IMAD.U32 R2, RZ, RZ, UR52 ;  /* 0x00000034ff027e24 */ /* 0x000fe2000f8e00ff */
[----:B------:R-:W3:Y:S01]  /*bc00*/  LDL.LU R20, [R1+0x34] ;  /* 0x0000340001147983 */ /* 0x000ee20000300800 */
[----:B------:R0:W-:Y:S01]  /*bc10*/  SYNCS.ARRIVE.TRANS64.A1T0 RZ, [R3+UR44], RZ ;  /* 0x000000ff03ff79a7 */ /* 0x0001e2000810002c */
[----:B------:R-:W-:Y:S01]  /*bc20*/  ULDC.64 UR4, c[0x0][0x650] ;  /* 0x0001940000047ab9 */ /* 0x000fe20000000a00 */
[----:B------:R-:W-:Y:S02]  /*bc30*/  IMAD.MOV.U32 R17, RZ, RZ, -0x1 ;  /* 0xffffffffff117424 */ /* 0x000fe400078e00ff */
[----:B------:R-:W-:Y:S02]  /*bc40*/  IMAD.MOV.U32 R18, RZ, RZ, -0x1 ;  /* 0xffffffffff127424 */ /* 0x000fe400078e00ff */
[----:B------:R-:W-:-:S02]  /*bc50*/  IMAD.MOV.U32 R16, RZ, RZ, -0x1 ;  /* 0xffffffffff107424 */ /* 0x000fc400078e00ff */
[----:B0-----:R-:W-:Y:S01]  /*bc60*/  IMAD.U32 R3, RZ, RZ, UR38 ;  /* 0x00000026ff037e24 */ /* 0x001fe2000f8e00ff */
[----:B---3--:R-:W-:Y:S02]  /*bc70*/  LEA R20, P0, R0, R20, 0x1 ;  /* 0x0000001400147211 */ /* 0x008fe400078008ff */
[----:B------:R-:W-:Y:S02]  /*bc80*/  PRMT R0, RZ, 0x7610, R0 ;  /* 0x00007610ff007816 */ /* 0x000fe40000000000 */
[----:B--2---:R-:W-:Y:S01]  /*bc90*/  LEA.HI.X R21, R2, R21, R3, 0x1, P0 ;  /* 0x0000001502157211 */ /* 0x004fe200000f0c03 */
[----:B------:R0:W-:Y:S01]  /*bca0*/  STL [R1+0x34], R20 ;  /* 0x0000341401007387 */ /* 0x0001e20000100800 */
[----:B------:R-:W-:-:S03]  /*bcb0*/  ISETP.GE.U32.AND P0, PT, R20, UR4, PT ;  /* 0x0000000414007c0c */ /* 0x000fc6000bf06070 */
[----:B------:R0:W-:Y:S01]  /*bcc0*/  STL [R1+0x30], R21 ;  /* 0x0000301501007387 */ /* 0x0001e20000100800 */
[----:B------:R-:W-:-:S13]  /*bcd0*/  ISETP.GE.U32.AND.EX P0, PT, R21, UR5, PT, P0 ;  /* 0x0000000515007c0c */ /* 0x000fda000bf06100 */
[----:B0-----:R-:W-:Y:S05]  /*bce0*/  @P0 BRA `(.L_x_300) ;  /* 0x0000000400700947 */ /* 0x001fea0003800000 */
[----:B------:R-:W0:Y:S01]  /*bcf0*/  S2R R14, SR_CTAID.X ;  /* 0x00000000000e7919 */ /* 0x000e220000002500 */
[----:B------:R-:W2:Y:S01]  /*bd00*/  LDC.64 R8, c[0x0][0x628] ;  /* 0x00018a00ff087b82 */ /* 0x000ea20000000a00 */
[----:B------:R-:W-:Y:S01]  /*bd10*/  ULDC UR4, c[0x0][0x150] ;  /* 0x0000540000047ab9 */ /* 0x000fe20000000800 */
[----:B-1----:R-:W-:Y:S01]  /*bd20*/  IMAD.MOV.U32 R6, RZ, RZ, R20 ;  /* 0x000000ffff067224 */ /* 0x002fe200078e0014 */
[----:B------:R-:W1:Y:S01]  /*bd30*/  S2R R18, SR_CTAID.Y ;  /* 0x0000000000127919 */ /* 0x000e620000002600 */
[----:B------:R-:W-:-:S04]  /*bd40*/  IMAD.MOV.U32 R7, RZ, RZ, R21 ;  /* 0x000000ffff077224 */ /* 0x000fc800078e0015 */
[----:B------:R-:W3:Y:S08]  /*bd50*/  LDC R17, c[0x0][0x144] ;  /* 0x00005100ff117b82 */ /* 0x000ef00000000800 */
[----:B----4-:R-:W4:Y:S08]  /*bd60*/  LDC R10, c[0x0][0x630] ;  /* 0x00018c00ff0a7b82 */ /* 0x010f300000000800 */
[----:B------:R-:W1:Y:S01]  /*bd70*/  LDC.64 R12, c[0x0][0x620] ;  /* 0x00018800ff0c7b82 */ /* 0x000e620000000a00 */
[----:B--2---:R-:W-:-:S04]  /*bd80*/  ISETP.NE.U32.AND P0, PT, R8, RZ, PT ;  /* 0x000000ff0800720c */ /* 0x004fc80003f05070 */
[----:B------:R-:W-:Y:S02]  /*bd90*/  ISETP.NE.AND.EX P0, PT, R9, RZ, PT, P0 ;  /* 0x000000ff0900720c */ /* 0x000fe40003f05300 */
[----:B0-----:R-:W-:-:S05]  /*bda0*/  I2FP.F32.U32 R0, R14 ;  /* 0x0000000e00007245 */ /* 0x001fca0000201000 */
[----:B------:R-:W-:-:S04]  /*bdb0*/  FMUL R0, R0, UR4 ;  /* 0x0000000400007c20 */ /* 0x000fc80008400000 */
[----:B------:R0:W2:Y:S02]  /*bdc0*/  F2I.U32.TRUNC.NTZ R15, R0 ;  /* 0x00000000000f7305 */ /* 0x0000a4000020f000 */
[----:B---34-:R-:W-:Y:S05]  /*bdd0*/  @!P0 BRA `(.L_x_301) ;  /* 0x0000000000288947 */ /* 0x018fea0003800000 */
[----:B0-----:R-:W0:Y:S02]  /*bde0*/  LDC R0, c[0x0][0x634] ;  /* 0x00018d00ff007b82 */ /* 0x001e240000000800 */
[----:B0-----:R-:W-:-:S05]  /*bdf0*/  IADD3 R7, P0, R20, R0, RZ ;  /* 0x0000000014077210 */ /* 0x001fca0007f1e0ff */
        /* <DEDUP_REMOVED lines=8> */
.L_x_301:
[-CC-:B------:R-:W-:Y:S01]  /*be80*/  SHF.R.U64 R16, R6, R10.reuse, R7.reuse ;  /* 0x0000000a06107219 */ /* 0x180fe20000001207 */
[----:B------:R-:W3:Y:S01]  /*be90*/  LDC.64 R26, c[0x0][0x640] ;  /* 0x00019000ff1a7b82 */ /* 0x000ee20000000a00 */
[----:B0-----:R-:W-:Y:S01]  /*bea0*/  SHF.R.U32.HI R0, RZ, R10, R7 ;  /* 0x0000000aff007219 */ /* 0x001fe20000011607 */
[----:B------:R-:W-:Y:S01]  /*beb0*/  IMAD.MOV.U32 R2, RZ, RZ, R20 ;  /* 0x000000ffff027224 */ /* 0x000fe200078e0014 */
[----:B------:R-:W-:Y:S01]  /*bec0*/  IADD3 R5, P0, RZ, -R16, RZ ;  /* 0x80000010ff057210 */ /* 0x000fe20007f1e0ff */
[----:B------:R-:W-:Y:S01]  /*bed0*/  ULDC UR4, c[0x0][0x154] ;  /* 0x0000550000047ab9 */ /* 0x000fe20000000800 */
[----:B--2---:R-:W-:Y:S01]  /*bee0*/  IADD3 R15, -R15, RZ, RZ ;  /* 0x000000ff0f0f7210 */ /* 0x004fe20007ffe1ff */
[----:B------:R-:W-:Y:S02]  /*bef0*/  IMAD.MOV.U32 R7, RZ, RZ, 0x1 ;  /* 0x00000001ff077424 */ /* 0x000fe400078e00ff */
[----:B------:R-:W0:Y:S01]  /*bf00*/  LDC R4, c[0x0][0x618] ;  /* 0x00018600ff047b82 */ /* 0x000e220000000800 */
[----:B------:R-:W-:-:S02]  /*bf10*/  IMAD.X R3, RZ, RZ, ~R0, P0 ;  /* 0x000000ffff037224 */ /* 0x000fc400000e0e00 */
[----:B------:R-:W-:Y:S02]  /*bf20*/  IMAD R20, R17, R15, R14 ;  /* 0x0000000f11147224 */ /* 0x000fe400078e020e */
[-C--:B-1----:R-:W-:Y:S02]  /*bf30*/  IMAD R0, R3, R12.reuse, RZ ;  /* 0x0000000c03007224 */ /* 0x082fe400078e02ff */
[----:B------:R-:W-:Y:S01]  /*bf40*/  IMAD.MOV.U32 R3, RZ, RZ, R21 ;  /* 0x000000ffff037224 */ /* 0x000fe200078e0015 */
[----:B------:R-:W1:Y:S01]  /*bf50*/  LDC R6, c[0x0][0x608] ;  /* 0x00018200ff067b82 */ /* 0x000e620000000800 */
[----:B------:R-:W-:-:S04]  /*bf60*/  IMAD.WIDE.U32 R2, R5, R12, R2 ;  /* 0x0000000c05027225 */ /* 0x000fc800078e0002 */
[----:B------:R-:W-:-:S03]  /*bf70*/  IMAD R5, R5, R13, R0 ;  /* 0x0000000d05057224 */ /* 0x000fc600078e0200 */
[----:B------:R-:W2:Y:S01]  /*bf80*/  LDC R24, c[0x0][0x658] ;  /* 0x00019600ff187b82 */ /* 0x000ea20000000800 */
[----:B------:R-:W-:Y:S01]  /*bf90*/  I2FP.F32.U32 R0, R18 ;  /* 0x0000001200007245 */ /* 0x000fe20000201000 */
[----:B------:R-:W-:Y:S01]  /*bfa0*/  IMAD.IADD R3, R3, 0x1, R5 ;  /* 0x0000000103037824 */ /* 0x000fe200078e0205 */
[----:B---3--:R-:W-:Y:S01]  /*bfb0*/  ISETP.NE.U32.AND P0, PT, R26, RZ, PT ;  /* 0x000000ff1a00720c */ /* 0x008fe20003f05070 */
[----:B------:R-:W-:Y:S02]  /*bfc0*/  IMAD.MOV.U32 R5, RZ, RZ, -0x1 ;  /* 0xffffffffff057424 */ /* 0x000fe400078e00ff */
[----:B------:R-:W-:Y:S02]  /*bfd0*/  FMUL R0, R0, UR4 ;  /* 0x0000000400007c20 */ /* 0x000fe40008400000 */
[----:B------:R-:W3:Y:S01]  /*bfe0*/  LDC R13, c[0x0][0x148] ;  /* 0x00005200ff0d7b82 */ /* 0x000ee20000000800 */
[----:B0-----:R-:W-:Y:S01]  /*bff0*/  SHF.R.U64 R10, R2, R4, R3 ;  /* 0x00000004020a7219 */ /* 0x001fe20000001203 */
[----:B------:R0:W4:Y:S01]  /*c000*/  F2I.U32.TRUNC.NTZ R12, R0 ;  /* 0x00000000000c7305 */ /* 0x000122000020f000 */
[----:B------:R-:W-:-:S02]  /*c010*/  ISETP.NE.AND.EX P0, PT, R27, RZ, PT, P0 ;  /* 0x000000ff1b00720c */ /* 0x000fc40003f05300 */
[----:B------:R-:W-:-:S03]  /*c020*/  SHF.R.U32.HI R3, RZ, R4, R3 ;  /* 0x00000004ff037219 */ /* 0x000fc60000011603 */
[----:B------:R-:W0:Y:S01]  /*c030*/  LDC R14, c[0x0][0x600] ;  /* 0x00018000ff0e7b82 */ /* 0x000e220000000800 */
[-CC-:B-1----:R-:W-:Y:S02]  /*c040*/  SHF.R.U64 R8, R10, R6.reuse, R3.reuse ;  /* 0x000000060a087219 */ /* 0x182fe40000001203 */
[----:B------:R-:W-:-:S05]  /*c050*/  SHF.R.U32.HI R3, RZ, R6, R3 ;  /* 0x00000006ff037219 */ /* 0x000fca0000011603 */
[----:B------:R-:W1:Y:S01]  /*c060*/  LDC R15, c[0x0][0x648] ;  /* 0x00019200ff0f7b82 */ /* 0x000e620000000800 */
[-CC-:B--2---:R-:W-:Y:S02]  /*c070*/  SHF.R.U64 R11, R8, R24.reuse, R3.reuse ;  /* 0x00000018080b7219 */ /* 0x184fe40000001203 */
[-C--:B------:R-:W-:Y:S02]  /*c080*/  SHF.L.U32 R5, R5, R24.reuse, RZ ;  /* 0x0000001805057219 */ /* 0x080fe400000006ff */
[-C--:B------:R-:W-:Y:S01]  /*c090*/  SHF.R.U32.HI R3, RZ, R24.reuse, R3 ;  /* 0x00000018ff037219 */ /* 0x080fe20000011603 */
[----:B------:R-:W-:Y:S01]  /*c0a0*/  IMAD.MOV.U32 R2, RZ, RZ, R11 ;  /* 0x000000ffff027224 */ /* 0x000fe200078e000b */
[----:B------:R-:W-:Y:S01]  /*c0b0*/  SHF.L.U32 R24, R7, R24, RZ ;  /* 0x0000001807187219 */ /* 0x000fe200000006ff */
[----:B------:R-:W2:Y:S01]  /*c0c0*/  LDC R21, c[0x0][0x638] ;  /* 0x00018e00ff157b82 */ /* 0x000ea20000000800 */
[----:B------:R-:W-:-:S07]  /*c0d0*/  LOP3.LUT R17, RZ, R5, RZ, 0x33, !PT ;  /* 0x00000005ff117212 */ /* 0x000fce00078e33ff */
[----:B------:R-:W0:Y:S01]  /*c0e0*/  LDC R23, c[0x0][0x610] ;  /* 0x00018400ff177b82 */ /* 0x000e220000000800 */
[----:B----4-:R-:W-:Y:S05]  /*c0f0*/  @!P0 BRA `(.L_x_302) ;  /* 0x0000000000288947 */ /* 0x010fea0003800000 */
        /* <DEDUP_REMOVED lines=10> */
.L_x_302:
[----:B------:R-:W4:Y:S01]  /*c1a0*/  LDC R4, c[0x0][0x65c] ;  /* 0x00019700ff047b82 */ /* 0x000f220000000800 */
[----:B01----:R-:W-:Y:S01]  /*c1b0*/  SHF.R.U64 R0, R2, R15, R3 ;  /* 0x0000000f02007219 */ /* 0x003fe20000001203 */
[----:B------:R-:W-:Y:S01]  /*c1c0*/  VIADD R3, R14, 0xffffffff ;  /* 0xffffffff0e037836 */ /* 0x000fe20000000000 */
[----:B------:R-:W-:Y:S01]  /*c1d0*/  LOP3.LUT R17, R8, R17, RZ, 0xc0, !PT ;  /* 0x0000001108117212 */ /* 0x000fe200078ec0ff */
[----:B------:R-:W-:Y:S01]  /*c1e0*/  IMAD.MOV R12, RZ, RZ, -R12 ;  /* 0x000000ffff0c7224 */ /* 0x000fe200078e0a0c */
[----:B------:R-:W-:Y:S02]  /*c1f0*/  IADD3 R2, -R0, RZ, RZ ;  /* 0x000000ff00027210 */ /* 0x000fe40007ffe1ff */
[----:B------:R-:W-:Y:S01]  /*c200*/  LOP3.LUT R3, R10, R3, RZ, 0xc0, !PT ;  /* 0x000000030a037212 */ /* 0x000fe200078ec0ff */
[----:B------:R-:W-:Y:S02]  /*c210*/  IMAD R17, R24, R0, R17 ;  /* 0x0000000018117224 */ /* 0x000fe400078e0211 */
[----:B--2---:R-:W-:-:S04]  /*c220*/  IMAD R0, R2, R21, R11 ;  /* 0x0000001502007224 */ /* 0x004fc800078e020b */
[----:B------:R-:W-:Y:S01]  /*c230*/  IMAD R2, R0, R14, R3 ;  /* 0x0000000e00027224 */ /* 0x000fe200078e0203 */
[----:B----4-:R-:W-:Y:S01]  /*c240*/  ISETP.NE.AND P0, PT, R4, 0x1, PT ;  /* 0x000000010400780c */ /* 0x010fe20003f05270 */
[----:B------:R-:W-:-:S05]  /*c250*/  IMAD.MOV.U32 R4, RZ, RZ, 0x1 ;  /* 0x00000001ff047424 */ /* 0x000fca00078e00ff */
[----:B------:R-:W-:-:S07]  /*c260*/  PRMT R0, R4, 0x7610, R0 ;  /* 0x0000761004007816 */ /* 0x000fce0000000000 */
[----:B---3--:R-:W-:-:S04]  /*c270*/  @P0 IMAD R20, R13, R12, R18 ;  /* 0x0000000c0d140224 */ /* 0x008fc800078e0212 */
[----:B------:R-:W-:-:S05]  /*c280*/  IMAD R17, R17, R23, R20 ;  /* 0x0000001711117224 */ /* 0x000fca00078e0214 */
[----:B------:R-:W-:Y:S02]  /*c290*/  SEL R18, R2, R17, !P0 ;  /* 0x0000001102127207 */ /* 0x000fe40004000000 */
[----:B------:R-:W-:-:S07]  /*c2a0*/  SEL R17, R17, R2, !P0 ;  /* 0x0000000211117207 */ /* 0x000fce0004000000 */
.L_x_300:
[----:B------:R-:W-:Y:S01]  /*c2b0*/  LOP3.LUT P0, RZ, R0, 0xff, RZ, 0xc0, !PT ;  /* 0x000000ff00ff7812 */ /* 0x000fe2000780c0ff */
[----:B------:R-:W-:-:S12]  /*c2c0*/  ULOP3.LUT UR46, UR46, 0x1, URZ, 0x3c, !UPT ;  /* 0x000000012e2e7892 */ /* 0x000fd8000f8e3c3f */
[----:B------:R-:W-:Y:S05]  /*c2d0*/  @P0 BRA `(.L_x_303) ;  /* 0xffffff5400100947 */ /* 0x000fea000383ffff */
[----:B------:R-:W-:Y:S05]  /*c2e0*/  EXIT ;  /* 0x000000000000794d */ /* 0x000fea0003800000 */
.L_x_13:
[----:B------:R-:W-:-:S08]  /*c2f0*/  ISETP.NE.AND P0, PT, RZ, UR4, PT ;  /* 0x00000004ff007c0c */ /* 0x000fd0000bf05270 */
[----:B012--5:R-:W0:-:S00]  /*c300*/  USETMAXREG.DEALLOC.CTAPOOL 0x28 ;  /* 0x00000028000079c8 */ /* 0x027e0000080e0500 */
[----:B------:R-:W-:Y:S05]  /*c310*/  @P0 EXIT ;  /* 0x000000000000094d */ /* 0x000fea0003800000 */
[----:B0-----:R-:W-:Y:S01]  /*c320*/  IMAD.MOV.U32 R2, RZ, RZ, 0x1 ;  /* 0x00000001ff027424 */ /* 0x001fe200078e00ff */
[----:B------:R0:W-:Y:S01]  /*c330*/  STL [R1+0x44], RZ ;  /* 0x000044ff01007387 */ /* 0x0001e20000100800 */
[----:B------:R-:W-:-:S03]  /*c340*/  LOP3.LUT P0, RZ, R4, 0xff, RZ, 0xc0, !PT ;  /* 0x000000ff04ff7812 */ /* 0x000fc6000780c0ff */
[----:B------:R0:W-:Y:S10]  /*c350*/  STL [R1+0x3c], R2 ;  /* 0x00003c0201007387 */ /* 0x0001f40000100800 */
[----:B0-----:R-:W-:Y:S05]  /*c360*/  @!P0 BRA `(.L_x_304) ;  /* 0x0000002000488947 */ /* 0x001fea0003800000 */
[----:B------:R-:W2:Y:S01]  /*c370*/  LDL.LU R2, [R1+0x28] ;  /* 0x0000280001027983 */ /* 0x000ea20000300800 */
[----:B------:R-:W-:Y:S01]  /*c380*/  SHF.R.S32.HI R3, RZ, 0x1f, R0 ;  /* 0x0000001fff037819 */ /* 0x000fe20000011400 */
[----:B------:R-:W-:Y:S01]  /*c390*/  ULDC UR42, c[0x0][0x658] ;  /* 0x00019600002a7ab9 */ /* 0x000fe20000000800 */
[----:B------:R-:W-:Y:S01]  /*c3a0*/  LOP3.LUT P0, RZ, R0, 0x1f, RZ, 0xc0, !PT ;  /* 0x0000001f00ff7812 */ /* 0x000fe2000780c0ff */
[----:B------:R-:W-:Y:S01]  /*c3b0*/  UMOV UR4, 0xffffffff ;  /* 0xffffffff00047882 */ /* 0x000fe20000000000 */
[----:B------:R-:W-:Y:S01]  /*c3c0*/  LEA.HI R3, R3, R0, RZ, 0x7 ;  /* 0x0000000003037211 */ /* 0x000fe200078f38ff */
[----:B------:R-:W-:Y:S01]  /*c3d0*/  BSSY B7, `(.L_x_304) ;  /* 0x000020b000077945 */ /* 0x000fe20003800000 */
[----:B------:R-:W-:Y:S02]  /*c3e0*/  USHF.L.U32 UR4, UR4, UR42, URZ ;  /* 0x0000002a04047299 */ /* 0x000fe4000800063f */
[----:B------:R-:W-:Y:S01]  /*c3f0*/  LOP3.LUT R3, R3, 0xffffff80, RZ, 0xc0, !PT ;  /* 0xffffff8003037812 */ /* 0x000fe200078ec0ff */
[----:B------:R-:W-:Y:S01]  /*c400*/  ULDC UR39, c[0x0][0x600] ;  /* 0x0001800000277ab9 */ /* 0x000fe20000000800 */
[----:B------:R-:W-:Y:S01]  /*c410*/  UMOV UR5, 0x1 ;  /* 0x0000000100057882 */ /* 0x000fe20000000000 */
[----:B------:R-:W-:-:S02]  /*c420*/  UIADD3 UR44, UR37, 0x1, URZ ;  /* 0x00000001252c7890 */ /* 0x000fc4000fffe03f */
[----:B------:R-:W-:Y:S01]  /*c430*/  IMAD.IADD R3, R0, 0x1, -R3 ;  /* 0x0000000100037824 */ /* 0x000fe200078e0a03 */
[----:B------:R-:W-:Y:S01]  /*c440*/  ULOP3.LUT UR45, UR36, 0x2, URZ, 0xfc, !UPT ;  /* 0x00000002242d7892 */ /* 0x000fe2000f8efc3f */
[----:B------:R-:W-:Y:S01]  /*c450*/  IMAD.MOV.U32 R0, RZ, RZ, 0x1 ;  /* 0x00000001ff007424 */ /* 0x000fe200078e00ff */
[----:B------:R-:W-:Y:S02]  /*c460*/  UIADD3 UR39, UR39, -0x1, URZ ;  /* 0xffffffff27277890 */ /* 0x000fe4000fffe03f */
[C---:B------:R-:W-:Y:S01]  /*c470*/  ISETP.NE.AND P1, PT, R3.reuse, RZ, PT ;  /* 0x000000ff0300720c */ /* 0x040fe20003f25270 */
[----:B------:R-:W-:Y:S01]  /*c480*/  USHF.L.U32 UR42, UR5, UR42, URZ ;  /* 0x0000002a052a7299 */ /* 0x000fe2000800063f */
[----:B------:R-:W-:Y:S01]  /*c490*/  ISETP.NE.OR P0, PT, R3, RZ, !P0 ;  /* 0x000000ff0300720c */ /* 0x000fe20004705670 */
[----:B------:R-:W-:Y:S01]  /*c4a0*/  ULOP3.LUT UR43, URZ, UR4, URZ, 0x33, !UPT ;  /* 0x000000043f2b7292 */ /* 0x000fe2000f8e333f */
[----:B------:R-:W-:Y:S01]  /*c4b0*/  ULDC.64 UR40, c[0x0][0x198] ;  /* 0x0000660000287ab9 */ /* 0x000fe20000000a00 */
[----:B--2---:R-:W-:-:S08]  /*c4c0*/  LOP3.LUT R2, R2, 0xfffffffe, RZ, 0xc0, !PT ;  /* 0xfffffffe02027812 */ /* 0x004fd000078ec0ff */
[----:B------:R-:W-:-:S04]  /*c4d0*/  @P1 LOP3.LUT R2, R2, 0x1, RZ, 0xfc, !PT ;  /* 0x0000000102021812 */ /* 0x000fc800078efcff */
[----:B------:R-:W-:-:S04]  /*c4e0*/  LOP3.LUT R2, R2, 0xfffffffb, RZ, 0xc0, !PT ;  /* 0xfffffffb02027812 */ /* 0x000fc800078ec0ff */
[----:B------:R-:W-:-:S05]  /*c4f0*/  @P0 LOP3.LUT R2, R2, 0x4, RZ, 0xfc, !PT ;  /* 0x0000000402020812 */ /* 0x000fca00078efcff */
[----:B------:R0:W-:Y:S04]  /*c500*/  STL [R1+0x28], R2 ;  /* 0x0000280201007387 */ /* 0x0001e80000100800 */
[----:B------:R1:W-:Y:S01]  /*c510*/  STL [R1+0x44], RZ ;  /* 0x000044ff01007387 */ /* 0x0003e20000100800 */
[----:B0-----:R-:W-:-:S05]  /*c520*/  IMAD.MOV.U32 R2, RZ, RZ, 0x1 ;  /* 0x00000001ff027424 */ /* 0x001fca00078e00ff */
[----:B------:R1:W-:Y:S04]  /*c530*/  STL [R1+0x3c], R2 ;  /* 0x00003c0201007387 */ /* 0x0003e80000100800 */
[----:B------:R1:W-:Y:S02]  /*c540*/  STL.S16 [R1+0x48], R0 ;  /* 0x0000480001007387 */ /* 0x0003e40000100600 */
.L_x_318:
[----:B------:R-:W-:-:S03]  /*c550*/  UMOV UR4, 0xffffffff ;  /* 0xffffffff00047882 */ /* 0x000fc60000000000 */
[----:B-1----:R-:W-:Y:S05]  /*c560*/  BRA.DIV UR4, `(.L_x_305) ;  /* 0x0000003204407947 */ /* 0x002fea000b800000 */
[----:B------:R-:W-:-:S13]  /*c570*/  ELECT P6, URZ, PT ;  /* 0x00000000003f782f */ /* 0x000fda00038c0000 */
.L_x_354:
[----:B------:R-:W-:Y:S04]  /*c580*/  BSSY B6, `(.L_x_306) ;  /* 0x0000170000067945 */ /* 0x000fe80003800000 */
[----:B------:R-:W-:Y:S05]  /*c590*/  @!P6 BRA `(.L_x_307) ;  /* 0x0000001400b8e947 */ /* 0x000fea0003800000 */
[----:B------:R-:W0:Y:S01]  /*c5a0*/  S2R R3, SR_CgaCtaId ;  /* 0x0000000000037919 */ /* 0x000e220000008800 */
[----:B-1----:R-:W-:-:S04]  /*c5b0*/  MOV R0, 0x400 ;  /* 0x0000040000007802 */ /* 0x002fc80000000f00 */
[----:B0-----:R-:W-:-:S05]  /*c5c0*/  LEA R19, R3, R0, 0x18 ;  /* 0x0000000003137211 */ /* 0x001fca00078ec0ff */
[----:B------:R0:W-:Y:S01]  /*c5d0*/  STL [R1+0x38], R19 ;  /* 0x0000381301007387 */ /* 0x0001e20000100800 */
[----:B------:R-:W-:-:S05]  /*c5e0*/  VIADD R0, R19, 0x200 ;  /* 0x0000020013007836 */ /* 0x000fca0000000000 */
[----:B------:R-:W-:-:S13]  /*c5f0*/  LOP3.LUT P0, RZ, R0, 0x9f, RZ, 0xc0, !PT ;  /* 0x0000009f00ff7812 */ /* 0x000fda000780c0ff */
[----:B0-----:R-:W-:Y:S05]  /*c600*/  @!P0 BRA `(.L_x_308) ;  /* 0x0000000000408947 */ /* 0x001fea0003800000 */
[----:B------:R-:W-:Y:S01]  /*c610*/  MOV R2, 0x0 ;  /* 0x0000000000027802 */ /* 0x000fe20000000f00 */
[----:B------:R-:W-:Y:S01]  /*c620*/  ULDC.64 UR4, c[0x4][0x78] ;  /* 0x01001e0000047ab9 */ /* 0x000fe20000000a00 */
[----:B------:R-:W-:Y:S01]  /*c630*/  ULDC.64 UR6, c[0x4][0x8] ;  /* 0x0100020000067ab9 */ /* 0x000fe20000000a00 */
[----:B------:R-:W-:Y:S01]  /*c640*/  IMAD.U32 R4, RZ, RZ, UR4 ;  /* 0x00000004ff047e24 */ /* 0x000fe2000f8e00ff */
[----:B------:R-:W-:Y:S01]  /*c650*/  MOV R11, UR7 ;  /* 0x00000007000b7c02 */ /* 0x000fe20008000f00 */
[----:B------:R-:W-:Y:S01]  /*c660*/  IMAD.U32 R5, RZ, RZ, UR5 ;  /* 0x00000005ff057e24 */ /* 0x000fe2000f8e00ff */
[----:B------:R-:W0:Y:S01]  /*c670*/  LDC.64 R2, c[0x4][R2] ;  /* 0x0100000002027b82 */ /* 0x000e220000000a00 */
[----:B------:R-:W-:Y:S01]  /*c680*/  ULDC.64 UR4, c[0x4][0x80] ;  /* 0x0100200000047ab9 */ /* 0x000fe20000000a00 */
[----:B------:R-:W-:Y:S02]  /*c690*/  IMAD.U32 R10, RZ, RZ, UR6 ;  /* 0x00000006ff0a7e24 */ /* 0x000fe4000f8e00ff */
[----:B------:R-:W-:-:S02]  /*c6a0*/  IMAD.U32 R6, RZ, RZ, UR4 ;  /* 0x00000004ff067e24 */ /* 0x000fc4000f8e00ff */
[----:B------:R-:W-:Y:S02]  /*c6b0*/  IMAD.U32 R7, RZ, RZ, UR5 ;  /* 0x00000005ff077e24 */ /* 0x000fe4000f8e00ff */
[----:B------:R-:W-:Y:S02]  /*c6c0*/  IMAD.MOV.U32 R8, RZ, RZ, 0x70 ;  /* 0x00000070ff087424 */ /* 0x000fe400078e00ff */
[----:B------:R-:W-:Y:S02]  /*c6d0*/  IMAD.MOV.U32 R12, RZ, RZ, 0x1 ;  /* 0x00000001ff0c7424 */ /* 0x000fe400078e00ff */
[----:B------:R-:W-:-:S07]  /*c6e0*/  IMAD.MOV.U32 R13, RZ, RZ, RZ ;  /* 0x000000ffff0d7224 */ /* 0x000fce00078e00ff */
[----:B------:R-:W-:-:S07]  /*c6f0*/  LEPC R20, `(.L_x_308) ;  /* 0x000000001014794e */ /* 0x000fce0000000000 */
[----:B0-----:R-:W-:Y:S05]  /*c700*/  CALL.ABS.NOINC R2 ;  /* 0x0000000002007343 */ /* 0x001fea0003c00000 */
.L_x_308:
[----:B------:R-:W-:-:S05]  /*c710*/  VIADD R0, R19, 0xa200 ;  /* 0x0000a20013007836 */ /* 0x000fca0000000000 */
[----:B------:R0:W-:Y:S01]  /*c720*/  STL [R1+0x40], R0 ;  /* 0x0000400001007387 */ /* 0x0001e20000100800 */
[----:B------:R-:W-:-:S13]  /*c730*/  LOP3.LUT P0, RZ, R0, 0x9f, RZ, 0xc0, !PT ;  /* 0x0000009f00ff7812 */ /* 0x000fda000780c0ff */
[----:B0-----:R-:W-:Y:S05]  /*c740*/  @!P0 BRA `(.L_x_309) ;  /* 0x0000000000408947 */ /* 0x001fea0003800000 */
[----:B------:R-:W-:Y:S01]  /*c750*/  MOV R2, 0x0 ;  /* 0x0000000000027802 */ /* 0x000fe20000000f00 */
[----:B------:R-:W-:Y:S01]  /*c760*/  ULDC.64 UR4, c[0x4][0x78] ;  /* 0x01001e0000047ab9 */ /* 0x000fe20000000a00 */
[----:B------:R-:W-:Y:S01]  /*c770*/  ULDC.64 UR6, c[0x4][0x10] ;  /* 0x0100040000067ab9 */ /* 0x000fe20000000a00 */
[----:B------:R-:W-:Y:S01]  /*c780*/  IMAD.U32 R4, RZ, RZ, UR4 ;  /* 0x00000004ff047e24 */ /* 0x000fe2000f8e00ff */
[----:B------:R-:W-:Y:S01]  /*c790*/  MOV R12, 0x1 ;  /* 0x00000001000c7802 */ /* 0x000fe20000000f00 */
[----:B------:R-:W-:Y:S01]  /*c7a0*/  IMAD.U32 R5, RZ, RZ, UR5 ;  /* 0x00000005ff057e24 */ /* 0x000fe2000f8e00ff */
[----:B------:R-:W0:Y:S01]  /*c7b0*/  LDC.64 R2, c[0x4][R2] ;  /* 0x0100000002027b82 */ /* 0x000e220000000a00 */
[----:B------:R-:W-:Y:S01]  /*c7c0*/  ULDC.64 UR4, c[0x4][0x80] ;  /* 0x0100200000047ab9 */ /* 0x000fe20000000a00 */
[----:B------:R-:W-:Y:S02]  /*c7d0*/  IMAD.U32 R10, RZ, RZ, UR6 ;  /* 0x00000006ff0a7e24 */ /* 0x000fe4000f8e00ff */
[----:B------:R-:W-:-:S02]  /*c7e0*/  IMAD.U32 R6, RZ, RZ, UR4 ;  /* 0x00000004ff067e24 */ /* 0x000fc4000f8e00ff */
[----:B------:R-:W-:Y:S02]  /*c7f0*/  IMAD.U32 R7, RZ, RZ, UR5 ;  /* 0x00000005ff077e24 */ /* 0x000fe4000f8e00ff */
[----:B------:R-:W-:Y:S02]  /*c800*/  IMAD.U32 R11, RZ, RZ, UR7 ;  /* 0x00000007ff0b7e24 */ /* 0x000fe4000f8e00ff */
[----:B------:R-:W-:Y:S02]  /*c810*/  IMAD.MOV.U32 R8, RZ, RZ, 0x70 ;  /* 0x00000070ff087424 */ /* 0x000fe400078e00ff */
[----:B------:R-:W-:-:S07]  /*c820*/  IMAD.MOV.U32 R13, RZ, RZ, RZ ;  /* 0x000000ffff0d7224 */ /* 0x000fce00078e00ff */
[----:B------:R-:W-:-:S07]  /*c830*/  LEPC R20, `(.L_x_309) ;  /* 0x000000001014794e */ /* 0x000fce0000000000 */
[----:B0-----:R-:W-:Y:S05]  /*c840*/  CALL.ABS.NOINC R2 ;  /* 0x0000000002007343 */ /* 0x001fea0003c00000 */
.L_x_309:
[----:B------:R-:W0:Y:S02]  /*c850*/  LDC R0, c[0x0][0x28c] ;  /* 0x0000a300ff007b82 */ /* 0x000e240000000800 */
[----:B0-----:R-:W-:-:S13]  /*c860*/  ISETP.GE.AND P0, PT, R0, 0x1, PT ;  /* 0x000000010000780c */ /* 0x001fda0003f06270 */
[----:B------:R-:W-:Y:S05]  /*c870*/  @!P0 BRA `(.L_x_307) ;  /* 0x0000001400008947 */ /* 0x000fea0003800000 */
[----:B------:R-:W-:Y:S01]  /*c880*/  IMAD.SHL.U32 R0, R17, 0x40, RZ ;  /* 0x0000004011007824 */ /* 0x000fe200078e00ff */
[----:B------:R0:W5:Y:S01]  /*c890*/  LDL R5, [R1+0x3c] ;  /* 0x00003c0001057983 */ /* 0x0001620000100800 */
[----:B------:R-:W-:Y:S02]  /*c8a0*/  IMAD.SHL.U32 R2, R18, 0x100, RZ ;  /* 0x0000010012027824 */ /* 0x000fe400078e00ff */
[C---:B------:R-:W-:Y:S01]  /*c8b0*/  VIADD R9, R0.reuse, 0x8 ;  /* 0x0000000800097836 */ /* 0x040fe20000000000 */
[----:B------:R0:W5:Y:S01]  /*c8c0*/  LDL R6, [R1+0x44] ;  /* 0x0000440001067983 */ /* 0x0001620000100800 */
[C---:B------:R-:W-:Y:S02]  /*c8d0*/  VIADD R7, R0.reuse, 0x10 ;  /* 0x0000001000077836 */ /* 0x040fe40000000000 */
[----:B------:R-:W-:Y:S01]  /*c8e0*/  VIADD R8, R0, 0x18 ;  /* 0x0000001800087836 */ /* 0x000fe20000000000 */
[----:B------:R1:W-:Y:S01]  /*c8f0*/  STL [R1+0x24], R9 ;  /* 0x0000240901007387 */ /* 0x0003e20000100800 */
[----:B------:R-:W-:-:S02]  /*c900*/  IMAD.MOV.U32 R3, RZ, RZ, RZ ;  /* 0x000000ffff037224 */ /* 0x000fc400078e00ff */
[----:B------:R-:W-:Y:S01]  /*c910*/  IMAD.U32 R4, RZ, RZ, UR44 ;  /* 0x0000002cff047e24 */ /* 0x000fe2000f8e00ff */
[----:B------:R2:W-:Y:S01]  /*c920*/  STL [R1+0x20], R7 ;  /* 0x0000200701007387 */ /* 0x0005e20000100800 */
[----:B-1----:R-:W-:-:S03]  /*c930*/  VIADD R9, R0, 0x20 ;  /* 0x0000002000097836 */ /* 0x002fc60000000000 */
[----:B------:R1:W-:Y:S01]  /*c940*/  STL [R1+0x1c], R8 ;  /* 0x00001c0801007387 */ /* 0x0003e20000100800 */
[----:B--2---:R-:W-:-:S03]  /*c950*/  VIADD R7, R0, 0x28 ;  /* 0x0000002800077836 */ /* 0x004fc60000000000 */
[----:B------:R2:W-:Y:S01]  /*c960*/  STL [R1+0x18], R9 ;  /* 0x0000180901007387 */ /* 0x0005e20000100800 */
[----:B-1----:R-:W-:-:S03]  /*c970*/  VIADD R8, R0, 0x30 ;  /* 0x0000003000087836 */ /* 0x002fc60000000000 */
[----:B------:R1:W-:Y:S01]  /*c980*/  STL [R1+0x14], R7 ;  /* 0x0000140701007387 */ /* 0x0003e20000100800 */
[----:B--2---:R-:W-:-:S03]  /*c990*/  IADD3 R9, R0, 0x38, RZ ;  /* 0x0000003800097810 */ /* 0x004fc60007ffe0ff */
[----:B------:R2:W-:Y:S04]  /*c9a0*/  STL [R1+0x10], R8 ;  /* 0x0000100801007387 */ /* 0x0005e80000100800 */
[----:B------:R3:W-:Y:S01]  /*c9b0*/  STL [R1+0xc], R9 ;  /* 0x00000c0901007387 */ /* 0x0007e20000100800 */
[C---:B-1----:R-:W-:Y:S02]  /*c9c0*/  VIADD R7, R2.reuse, 0x8 ;  /* 0x0000000802077836 */ /* 0x042fe40000000000 */
[----:B--2---:R-:W-:-:S03]  /*c9d0*/  VIADD R8, R2, 0x10 ;  /* 0x0000001002087836 */ /* 0x004fc60000000000 */
[----:B------:R1:W-:Y:S01]  /*c9e0*/  STL [R1+0x8], R7 ;  /* 0x0000080701007387 */ /* 0x0003e20000100800 */
[----:B---3--:R-:W-:-:S03]  /*c9f0*/  VIADD R9, R2, 0x18 ;  /* 0x0000001802097836 */ /* 0x008fc60000000000 */
[----:B------:R2:W-:Y:S01]  /*ca00*/  STL [R1+0x4], R8 ;  /* 0x0000040801007387 */ /* 0x0005e20000100800 */
[C---:B------:R-:W-:Y:S01]  /*ca10*/  VIADD R10, R2.reuse, 0x38 ;  /* 0x00000038020a7836 */ /* 0x040fe20000000000 */
[C---:B------:R-:W-:Y:S01]  /*ca20*/  IADD3 R15, R2.reuse, 0x60, RZ ;  /* 0x00000060020f7810 */ /* 0x040fe20007ffe0ff */
[C---:B------:R-:W-:Y:S01]  /*ca30*/  VIADD R11, R2.reuse, 0x40 ;  /* 0x00000040020b7836 */ /* 0x040fe20000000000 */
[----:B------:R3:W-:Y:S01]  /*ca40*/  STL [R1], R9 ;  /* 0x0000000901007387 */ /* 0x0007e20000100800 */
[C---:B------:R-:W-:Y:S01]  /*ca50*/  VIADD R12, R2.reuse, 0x48 ;  /* 0x00000048020c7836 */ /* 0x040fe20000000000 */
[C---:B------:R-:W-:Y:S01]  /*ca60*/  IADD3 R28, R2.reuse, 0xc0, RZ ;  /* 0x000000c0021c7810 */ /* 0x040fe20007ffe0ff */
[C---:B-1----:R-:W-:Y:S02]  /*ca70*/  VIADD R7, R2.reuse, 0x20 ;  /* 0x0000002002077836 */ /* 0x042fe40000000000 */
[C---:B------:R-:W-:Y:S02]  /*ca80*/  VIADD R13, R2.reuse, 0x50 ;  /* 0x00000050020d7836 */ /* 0x040fe40000000000 */
[----:B--2---:R-:W-:-:S02]  /*ca90*/  VIADD R8, R2, 0x28 ;  /* 0x0000002802087836 */ /* 0x004fc40000000000 */
[C---:B------:R-:W-:Y:S02]  /*caa0*/  VIADD R14, R2.reuse, 0x58 ;  /* 0x00000058020e7836 */ /* 0x040fe40000000000 */
[C---:B---3--:R-:W-:Y:S02]  /*cab0*/  VIADD R9, R2.reuse, 0x30 ;  /* 0x0000003002097836 */ /* 0x048fe40000000000 */
[C---:B------:R-:W-:Y:S02]  /*cac0*/  VIADD R17, R2.reuse, 0x68 ;  /* 0x0000006802117836 */ /* 0x040fe40000000000 */
[C---:B------:R-:W-:Y:S02]  /*cad0*/  VIADD R18, R2.reuse, 0x70 ;  /* 0x0000007002127836 */ /* 0x040fe40000000000 */
[C---:B------:R-:W-:Y:S02]  /*cae0*/  VIADD R19, R2.reuse, 0x78 ;  /* 0x0000007802137836 */ /* 0x040fe40000000000 */
[----:B------:R-:W-:-:S02]  /*caf0*/  VIADD R20, R2, 0x80 ;  /* 0x0000008002147836 */ /* 0x000fc40000000000 */
[C---:B------:R-:W-:Y:S02]  /*cb00*/  VIADD R21, R2.reuse, 0x88 ;  /* 0x0000008802157836 */ /* 0x040fe40000000000 */
[C---:B------:R-:W-:Y:S02]  /*cb10*/  VIADD R22, R2.reuse, 0x90 ;  /* 0x0000009002167836 */ /* 0x040fe40000000000 */
        /* <DEDUP_REMOVED lines=11> */
[----:B0-----:R-:W-:-:S07]  /*cbd0*/  VIADD R35, R2, 0xf8 ;  /* 0x000000f802237836 */ /* 0x001fce0000000000 */
.L_x_313:
[----:B------:R0:W-:Y:S04]  /*cbe0*/  STL [R1+0x4c], R0 ;  /* 0x00004c0001007387 */ /* 0x0001e80000100800 */
[----:B0-----:R-:W2:Y:S01]  /*cbf0*/  LDL R0, [R1+0x38] ;  /* 0x0000380001007983 */ /* 0x001ea20000100800 */
[----:B-----5:R-:W-:Y:S01]  /*cc00*/  SHF.L.U32 R37, R5, 0x1f, RZ ;  /* 0x0000001f05257819 */ /* 0x020fe200000006ff */
[----:B--2---:R-:W-:Y:S02]  /*cc10*/  IMAD R36, R6, 0x8, R0 ;  /* 0x0000000806247824 */ /* 0x004fe400078e0200 */
[----:B------:R0:W5:Y:S02]  /*cc20*/  LDL.LU R0, [R1+0x4c] ;  /* 0x00004c0001007983 */ /* 0x0001640000300800 */
[----:B------:R-:W1:Y:S02]  /*cc30*/  SYNCS.PHASECHK.TRANS64.TRYWAIT P0, [R36+URZ+0x28], R37 ;  /* 0x00002825240075a7 */ /* 0x000e64000800017f */
[----:B01----:R-:W-:Y:S05]  /*cc40*/  @!P0 BRA `(.L_x_310) ;  /* 0x0000002800a88947 */ /* 0x003fea0003800000 */
.L_x_355:
[----:B-----5:R1:W-:Y:S04]  /*cc50*/  STL [R1+0x4c], R0 ;  /* 0x00004c0001007387 */ /* 0x0203e80000100800 */
[----:B-1----:R-:W2:Y:S01]  /*cc60*/  LDL R0, [R1+0x2c] ;  /* 0x00002c0001007983 */ /* 0x002ea20000100800 */
[----:B------:R-:W-:-:S04]  /*cc70*/  UPRMT UR4, UR45, 0x9910, URZ ;  /* 0x000099102d047896 */ /* 0x000fc8000800003f */
[----:B------:R-:W-:Y:S01]  /*cc80*/  UISETP.NE.AND UP0, UPT, UR4, 0x2, UPT ;  /* 0x000000020400788c */ /* 0x000fe2000bf05270 */
[----:B--2---:R-:W-:Y:S02]  /*cc90*/  ISETP.NE.AND P0, PT, R0, RZ, PT ;  /* 0x000000ff0000720c */ /* 0x004fe40003f05270 */
[----:B------:R1:W5:Y:S11]  /*cca0*/  LDL.LU R0, [R1+0x4c] ;  /* 0x00004c0001007983 */ /* 0x0003760000300800 */
[----:B0-----:R-:W0:Y:S02]  /*ccb0*/  @!P0 LDC R37, c[0x0][0x500] ;  /* 0x00014000ff258b82 */ /* 0x001e240000000800 */
[----:B0-----:R1:W-:Y:S01]  /*ccc0*/  @!P0 SYNCS.ARRIVE.TRANS64 RZ, [R36+URZ], R37 ;  /* 0x0000002524ff89a7 */ /* 0x0013e2000800003f */
[----:B------:R-:W-:-:S13]  /*ccd0*/  PLOP3.LUT P0, PT, PT, PT, UP0, 0x80, 0x0 ;  /* 0x000000000000781c */ /* 0x000fda0003f0f008 */
[----:B-1----:R-:W-:Y:S05]  /*cce0*/  @P0 BRA `(.L_x_311) ;  /* 0x0000000000040947 */ /* 0x002fea0003800000 */
[----:B------:R-:W-:Y:S01]  /*ccf0*/  BPT.TRAP 0x1 ;  /* 0x000000040000795c */ /* 0x000fe20000300000 */
.L_x_311:
[----:B-----5:R0:W-:Y:S04]  /*cd00*/  STL [R1+0x4c], R0 ;  /* 0x00004c0001007387 */ /* 0x0201e80000100800 */
[----:B0-----:R-:W2:Y:S02]  /*cd10*/  LDL R0, [R1+0x28] ;  /* 0x0000280001007983 */ /* 0x001ea40000100800 */
[----:B--2---:R-:W-:Y:S02]  /*cd20*/  LOP3.LUT P0, RZ, R0, 0x4, RZ, 0xc0, !PT ;  /* 0x0000000400ff7812 */ /* 0x004fe4000780c0ff */
[----:B------:R0:W5:Y:S11]  /*cd30*/  LDL.LU R0, [R1+0x4c] ;  /* 0x00004c0001007983 */ /* 0x0001760000300800 */
[----:B0-----:R-:W-:Y:S05]  /*cd40*/  @P0 BRA `(.L_x_312) ;  /* 0x0000000000040947 */ /* 0x001fea0003800000 */
[----:B------:R-:W-:Y:S01]  /*cd50*/  BPT.TRAP 0x1 ;  /* 0x000000040000795c */ /* 0x000fe20000300000 */
.L_x_312:
[----:B------:R0:W-:Y:S04]  /*cd60*/  STL [R1+0x5c], R33 ;  /* 0x00005c2101007387 */ /* 0x0001e80000100800 */
[----:B0-----:R-:W2:Y:S04]  /*cd70*/  LDL R33, [R1+0x20] ;  /* 0x0000200001217983 */ /* 0x001ea80000100800 */
[----:B------:R0:W-:Y:S04]  /*cd80*/  STL [R1+0x58], R34 ;  /* 0x0000582201007387 */ /* 0x0001e80000100800 */
[----:B0-----:R-:W3:Y:S04]  /*cd90*/  LDL R34, [R1+0x38] ;  /* 0x0000380001227983 */ /* 0x001ee80000100800 */
[----:B------:R0:W-:Y:S04]  /*cda0*/  STL [R1+0x54], R35 ;  /* 0x0000542301007387 */ /* 0x0001e80000100800 */
[----:B0-----:R-:W4:Y:S04]  /*cdb0*/  LDL R35, [R1+0x40] ;  /* 0x0000400001237983 */ /* 0x001f280000100800 */
[----:B------:R0:W-:Y:S04]  /*cdc0*/  STL [R1+0x50], R4 ;  /* 0x0000500401007387 */ /* 0x0001e80000100800 */
[----:B0-----:R-:W2:Y:S01]  /*cdd0*/  LDL R4, [R1+0x24] ;  /* 0x0000240001047983 */ /* 0x001ea20000100800 */
[----:B------:R-:W-:-:S03]  /*cde0*/  R2UR UR9, R36 ;  /* 0x00000000240972ca */ /* 0x000fc600000e0000 */
[----:B------:R0:W-:Y:S04]  /*cdf0*/  STL [R1+0x4c], R5 ;  /* 0x00004c0501007387 */ /* 0x0001e80000100800 */
[----:B0-----:R-:W2:Y:S01]  /*ce00*/  LDL R5, [R1+0x18] ;  /* 0x0000180001057983 */ /* 0x001ea20000100800 */
[----:B---3--:R-:W-:-:S03]  /*ce10*/  IMAD R36, R6, 0x2000, R34 ;  /* 0x0000200006247824 */ /* 0x008fc600078e0222 */
[----:B------:R-:W3:Y:S01]  /*ce20*/  LDL R34, [R1+0x1c] ;  /* 0x00001c0001227983 */ /* 0x000ee20000100800 */
[----:B----4-:R-:W-:-:S03]  /*ce30*/  R2UR UR7, R35 ;  /* 0x00000000230772ca */ /* 0x010fc600000e0000 */
[----:B------:R-:W4:Y:S01]  /*ce40*/  LDL R35, [R1+0x14] ;  /* 0x0000140001237983 */ /* 0x000f220000100800 */
[----:B--2---:R-:W-:-:S03]  /*ce50*/  R2UR UR19, R4 ;  /* 0x00000000041372ca */ /* 0x004fc600000e0000 */
[----:B------:R-:W2:Y:S01]  /*ce60*/  LDL R4, [R1+0x10] ;  /* 0x0000100001047983 */ /* 0x000ea20000100800 */
[----:B------:R-:W-:-:S03]  /*ce70*/  R2UR UR20, R33 ;  /* 0x00000000211472ca */ /* 0x000fc600000e0000 */
[----:B------:R-:W2:Y:S01]  /*ce80*/  LDL.LU R33, [R1+0x5c] ;  /* 0x00005c0001217983 */ /* 0x000ea20000300800 */
[----:B------:R-:W-:Y:S02]  /*ce90*/  R2UR UR22, R5 ;  /* 0x00000000051672ca */ /* 0x000fe400000e0000 */
[----:B------:R-:W-:Y:S02]  /*cea0*/  R2UR UR16, R36 ;  /* 0x00000000241072ca */ /* 0x000fe400000e0000 */
[----:B---3--:R-:W-:Y:S02]  /*ceb0*/  R2UR UR21, R34 ;  /* 0x00000000221572ca */ /* 0x008fe400000e0000 */
[----:B------:R-:W3:Y:S04]  /*cec0*/  LDL.LU R34, [R1+0x58] ;  /* 0x0000580001227983 */ /* 0x000ee80000300800 */
[----:B------:R-:W3:Y:S01]  /*ced0*/  LDL R5, [R1+0xc] ;  /* 0x00000c0001057983 */ /* 0x000ee20000100800 */
[----:B------:R-:W-:Y:S01]  /*cee0*/  UIADD3 UR14, UP0, UR40, 0xf0, URZ ;  /* 0x000000f0280e7890 */ /* 0x000fe2000ff1e03f */
[----:B-----5:R-:W-:-:S02]  /*cef0*/  R2UR UR10, R0 ;  /* 0x00000000000a72ca */ /* 0x020fc400000e0000 */
[----:B------:R-:W-:Y:S02]  /*cf00*/  R2UR UR11, R3 ;  /* 0x00000000030b72ca */ /* 0x000fe400000e0000 */
[----:B------:R-:W-:Y:S01]  /*cf10*/  R2UR UR12, R16 ;  /* 0x00000000100c72ca */ /* 0x000fe200000e0000 */
[----:B------:R-:W-:Y:S02]  /*cf20*/  UIADD3.X UR15, URZ, UR41, URZ, UP0, !UPT ;  /* 0x000000293f0f7290 */ /* 0x000fe400087fe43f */
[----:B------:R-:W-:Y:S01]  /*cf30*/  UIADD3 UR8, UR16, 0x200, URZ ;  /* 0x0000020010087890 */ /* 0x000fe2000fffe03f */
[----:B------:R-:W-:Y:S01]  /*cf40*/  UMOV UR4, 0x0 ;  /* 0x0000000000047882 */ /* 0x000fe20000000000 */
[----:B------:R-:W-:Y:S01]  /*cf50*/  UMOV UR5, 0x10000000 ;  /* 0x1000000000057882 */ /* 0x000fe20000000000 */
[----:B----4-:R-:W-:Y:S02]  /*cf60*/  R2UR UR23, R35 ;  /* 0x00000000231772ca */ /* 0x010fe400000e0000 */
[----:B------:R-:W4:Y:S05]  /*cf70*/  LDL R35, [R1+0x8] ;  /* 0x0000080001237983 */ /* 0x000f2a0000100800 */
[----:B------:R0:W-:Y:S01]  /*cf80*/  UTMALDG.3D [UR8], [UR14], desc[UR4] ;  /* 0x000004080e0075b4 */ /* 0x0001e20008011000 */
[----:B------:R-:W-:Y:S01]  /*cf90*/  UIADD3 UR17, UR16, 0x600, URZ ;  /* 0x0000060010117890 */ /* 0x000fe2000fffe03f */
[----:B0-----:R-:W-:Y:S01]  /*cfa0*/  UMOV UR10, UR19 ;  /* 0x00000013000a7c82 */ /* 0x001fe20008000000 */
[----:B--2---:R-:W-:-:S02]  /*cfb0*/  R2UR UR19, R4 ;  /* 0x00000000041372ca */ /* 0x004fc400000e0000 */
[----:B------:R-:W2:Y:S03]  /*cfc0*/  LDL R4, [R1+0x4] ;  /* 0x0000040001047983 */ /* 0x000ea60000100800 */
[----:B------:R-:W-:Y:S02]  /*cfd0*/  UMOV UR8, UR17 ;  /* 0x0000001100087c82 */ /* 0x000fe40008000000 */
[----:B------:R0:W-:Y:S02]  /*cfe0*/  UTMALDG.3D [UR8], [UR14], desc[UR4] ;  /* 0x000004080e0075b4 */ /* 0x0001e40008011000 */
[----:B0-----:R-:W-:Y:S01]  /*cff0*/  UMOV UR10, UR20 ;  /* 0x00000014000a7c82 */ /* 0x001fe20008000000 */
[----:B---3--:R-:W-:Y:S02]  /*d000*/  R2UR UR20, R5 ;  /* 0x00000000051472ca */ /* 0x008fe400000e0000 */
[----:B------:R-:W3:Y:S01]  /*d010*/  LDL R5, [R1] ;  /* 0x0000000001057983 */ /* 0x000ee20000100800 */
[----:B------:R-:W-:-:S02]  /*d020*/  UIADD3 UR18, UR16, 0xa00, URZ ;  /* 0x00000a0010127890 */ /* 0x000fc4000fffe03f */
[----:B------:R-:W-:-:S05]  /*d030*/  UIADD3 UR17, UR16, 0xe00, URZ ;  /* 0x00000e0010117890 */ /* 0x000fca000fffe03f */
[----:B------:R-:W-:Y:S01]  /*d040*/  UMOV UR8, UR18 ;  /* 0x0000001200087c82 */ /* 0x000fe20008000000 */
[----:B------:R-:W-:Y:S01]  /*d050*/  UIADD3 UR18, UR16, 0x1200, URZ ;  /* 0x0000120010127890 */ /* 0x000fe2000fffe03f */
[----:B------:R0:W-:Y:S02]  /*d060*/  UTMALDG.3D [UR8], [UR14], desc[UR4] ;  /* 0x000004080e0075b4 */ /* 0x0001e40008011000 */
[----:B0-----:R-:W-:Y:S01]  /*d070*/  UMOV UR8, UR17 ;  /* 0x0000001100087c82 */ /* 0x001fe20008000000 */
[----:B------:R-:W-:Y:S02]  /*d080*/  UMOV UR10, UR21 ;  /* 0x00000015000a7c82 */ /* 0x000fe40008000000 */
[----:B------:R0:W-:Y:S01]  /*d090*/  UTMALDG.3D [UR8], [UR14], desc[UR4] ;  /* 0x000004080e0075b4 */ /* 0x0001e20008011000 */
[----:B------:R-:W-:Y:S01]  /*d0a0*/  UIADD3 UR17, UR16, 0x1600, URZ ;  /* 0x0000160010117890 */ /* 0x000fe2000fffe03f */
[----:B0-----:R-:W-:Y:S01]  /*d0b0*/  UMOV UR8, UR18 ;  /* 0x0000001200087c82 */ /* 0x001fe20008000000 */
[----:B------:R-:W-:Y:S01]  /*d0c0*/  UMOV UR10, UR22 ;  /* 0x00000016000a7c82 */ /* 0x000fe20008000000 */
[----:B----4-:R-:W-:Y:S01]  /*d0d0*/  R2UR UR22, R35 ;  /* 0x00000000231672ca */ /* 0x010fe200000e0000 */
[----:B------:R0:W-:Y:S01]  /*d0e0*/  UTMALDG.3D [UR8], [UR14], desc[UR4] ;  /* 0x000004080e0075b4 */ /* 0x0001e20008011000 */
[----:B------:R-:W4:Y:S01]  /*d0f0*/  LDL.LU R35, [R1+0x54] ;  /* 0x0000540001237983 */ /* 0x000f220000300800 */
[----:B0-----:R-:W-:Y:S01]  /*d100*/  UMOV UR10, UR23 ;  /* 0x00000017000a7c82 */ /* 0x001fe20008000000 */
[----:B--2---:R-:W-:-:S02]  /*d110*/  R2UR UR23, R4 ;  /* 0x00000000041772ca */ /* 0x004fc400000e0000 */
[----:B------:R-:W2:Y:S01]  /*d120*/  LDL.LU R4, [R1+0x50] ;  /* 0x0000500001047983 */ /* 0x000ea20000300800 */
[----:B------:R-:W-:Y:S02]  /*d130*/  UMOV UR8, UR17 ;  /* 0x0000001100087c82 */ /* 0x000fe40008000000 */
[----:B------:R0:W-:Y:S02]  /*d140*/  UTMALDG.3D [UR8], [UR14], desc[UR4] ;  /* 0x000004080e0075b4 */ /* 0x0001e40008011000 */
[----:B0-----:R-:W-:Y:S01]  /*d150*/  UMOV UR10, UR19 ;  /* 0x00000013000a7c82 */ /* 0x001fe20008000000 */
[----:B------:R-:W-:Y:S01]  /*d160*/  R2UR UR13, R6 ;  /* 0x00000000060d72ca */ /* 0x000fe200000e0000 */
[----:B------:R-:W-:Y:S01]  /*d170*/  UIADD3 UR18, UR16, 0x1a00, URZ ;  /* 0x00001a0010127890 */ /* 0x000fe2000fffe03f */
[----:B------:R-:W-:Y:S02]  /*d180*/  R2UR UR21, R2 ;  /* 0x00000000021572ca */ /* 0x000fe400000e0000 */
[----:B---3--:R-:W-:-:S02]  /*d190*/  R2UR UR19, R5 ;  /* 0x00000000051372ca */ /* 0x008fc400000e0000 */
[----:B------:R-:W3:Y:S01]  /*d1a0*/  LDL.LU R5, [R1+0x4c] ;  /* 0x00004c0001057983 */ /* 0x000ee20000300800 */
[----:B------:R-:W-:Y:S02]  /*d1b0*/  UIADD3 UR6, UP1, UR40, 0x1f0, URZ ;  /* 0x000001f028067890 */ /* 0x000fe4000ff3e03f */
[----:B------:R-:W-:-:S04]  /*d1c0*/  UIADD3 UR16, UR16, 0x1e00, URZ ;  /* 0x00001e0010107890 */ /* 0x000fc8000fffe03f */
[----:B------:R-:W-:Y:S02]  /*d1d0*/  ULEA UR13, UR13, UR7, 0xf ;  /* 0x000000070d0d7291 */ /* 0x000fe4000f8e783f */
[----:B------:R-:W-:Y:S01]  /*d1e0*/  UIADD3.X UR7, URZ, UR41, URZ, UP1, !UPT ;  /* 0x000000293f077290 */ /* 0x000fe20008ffe43f */
[----:B------:R-:W-:Y:S01]  /*d1f0*/  UMOV UR8, UR18 ;  /* 0x0000001200087c82 */ /* 0x000fe20008000000 */
[----:B------:R-:W-:Y:S01]  /*d200*/  UIADD3 UR17, UR13, 0x400, URZ ;  /* 0x000004000d117890 */ /* 0x000fe2000fffe03f */
[----:B------:R0:W-:Y:S01]  /*d210*/  UTMALDG.3D [UR8], [UR14], desc[UR4] ;  /* 0x000004080e0075b4 */ /* 0x0001e20008011000 */
[----:B------:R-:W-:Y:S01]  /*d220*/  UIADD3 UR18, UR13, 0xc00, URZ ;  /* 0x00000c000d127890 */ /* 0x000fe2000fffe03f */
[----:B0-----:R-:W-:Y:S01]  /*d230*/  UMOV UR8, UR16 ;  /* 0x0000001000087c82 */ /* 0x001fe20008000000 */
[----:B------:R-:W-:Y:S01]  /*d240*/  UMOV UR10, UR20 ;  /* 0x00000014000a7c82 */ /* 0x000fe20008000000 */
[----:B------:R-:W-:Y:S01]  /*d250*/  UIADD3 UR16, UR13, 0x800, URZ ;  /* 0x000008000d107890 */ /* 0x000fe2000fffe03f */
[----:B------:R0:W-:Y:S01]  /*d260*/  UTMALDG.3D [UR8], [UR14], desc[UR4] ;  /* 0x000004080e0075b4 */ /* 0x0001e20008011000 */
[----:B------:R-:W-:Y:S01]  /*d270*/  R2UR UR20, R7 ;  /* 0x00000000071472ca */ /* 0x000fe200000e0000 */
[----:B0-----:R-:W-:Y:S01]  /*d280*/  UMOV UR10, UR21 ;  /* 0x00000015000a7c82 */ /* 0x001fe20008000000 */
[----:B------:R-:W-:-:S02]  /*d290*/  UMOV UR8, UR13 ;  /* 0x0000000d00087c82 */ /* 0x000fc40008000000 */
[----:B------:R0:W-:Y:S01]  /*d2a0*/  UTMALDG.3D [UR8], [UR6], desc[UR4] ;  /* 0x00000408060075b4 */ /* 0x0001e20008011000 */
[----:B------:R-:W-:Y:S01]  /*d2b0*/  R2UR UR21, R8 ;  /* 0x00000000081572ca */ /* 0x000fe200000e0000 */
[----:B------:R-:W-:Y:S02]  /*d2c0*/  UIADD3 UR14, UR13, 0x1400, URZ ;  /* 0x000014000d0e7890 */ /* 0x000fe4000fffe03f */
[----:B------:R-:W-:Y:S01]  /*d2d0*/  UIADD3 UR15, UR13, 0x1800, URZ ;  /* 0x000018000d0f7890 */ /* 0x000fe2000fffe03f */
[----:B0-----:R-:W-:Y:S01]  /*d2e0*/  UMOV UR8, UR17 ;  /* 0x0000001100087c82 */ /* 0x001fe20008000000 */
[----:B------:R-:W-:Y:S02]  /*d2f0*/  UMOV UR10, UR22 ;  /* 0x00000016000a7c82 */ /* 0x000fe40008000000 */
[----:B------:R0:W-:Y:S01]  /*d300*/  UTMALDG.3D [UR8], [UR6], desc[UR4] ;  /* 0x00000408060075b4 */ /* 0x0001e20008011000 */
[----:B------:R-:W-:Y:S01]  /*d310*/  UIADD3 UR17, UR13, 0x1000, URZ ;  /* 0x000010000d117890 */ /* 0x000fe2000fffe03f */
[----:B------:R-:W-:Y:S01]  /*d320*/  R2UR UR22, R9 ;  /* 0x00000000091672ca */ /* 0x000fe200000e0000 */
[----:B0-----:R-:W-:Y:S01]  /*d330*/  UMOV UR8, UR16 ;  /* 0x0000001000087c82 */ /* 0x001fe20008000000 */
[----:B------:R-:W-:-:S02]  /*d340*/  UMOV UR10, UR23 ;  /* 0x00000017000a7c82 */ /* 0x000fc40008000000 */
[----:B------:R0:W-:Y:S01]  /*d350*/  UTMALDG.3D [UR8], [UR6], desc[UR4] ;  /* 0x00000408060075b4 */ /* 0x0001e20008011000 */
[----:B------:R-:W-:Y:S01]  /*d360*/  UIADD3 UR16, UR13, 0x1c00, URZ ;  /* 0x00001c000d107890 */ /* 0x000fe2000fffe03f */
[----:B0-----:R-:W-:Y:S01]  /*d370*/  UMOV UR8, UR18 ;  /* 0x0000001200087c82 */ /* 0x001fe20008000000 */
[----:B------:R-:W-:Y:S01]  /*d380*/  R2UR UR18, R10 ;  /* 0x000000000a1272ca */ /* 0x000fe200000e0000 */
[----:B------:R-:W-:Y:S02]  /*d390*/  UMOV UR10, UR19 ;  /* 0x00000013000a7c82 */ /* 0x000fe40008000000 */
[----:B------:R0:W-:Y:S01]  /*d3a0*/  UTMALDG.3D [UR8], [UR6], desc[UR4] ;  /* 0x00000408060075b4 */ /* 0x0001e20008011000 */
[----:B------:R-:W-:Y:S01]  /*d3b0*/  R2UR UR19, R12 ;  /* 0x000000000c1372ca */ /* 0x000fe200000e0000 */
[----:B0-----:R-:W-:Y:S01]  /*d3c0*/  UMOV UR8, UR17 ;  /* 0x0000001100087c82 */ /* 0x001fe20008000000 */
[----:B------:R-:W-:Y:S01]  /*d3d0*/  UMOV UR10, UR20 ;  /* 0x00000014000a7c82 */ /* 0x000fe20008000000 */
[----:B------:R-:W-:Y:S01]  /*d3e0*/  R2UR UR17, R11 ;  /* 0x000000000b1172ca */ /* 0x000fe200000e0000 */
[----:B------:R0:W-:Y:S01]  /*d3f0*/  UTMALDG.3D [UR8], [UR6], desc[UR4] ;  /* 0x00000408060075b4 */ /* 0x0001e20008011000 */
[----:B------:R-:W-:Y:S01]  /*d400*/  R2UR UR20, R13 ;  /* 0x000000000d1472ca */ /* 0x000fe200000e0000 */
[----:B0-----:R-:W-:Y:S01]  /*d410*/  UMOV UR8, UR14 ;  /* 0x0000000e00087c82 */ /* 0x001fe20008000000 */
[----:B------:R-:W-:-:S02]  /*d420*/  UMOV UR10, UR21 ;  /* 0x00000015000a7c82 */ /* 0x000fc40008000000 */
[----:B------:R0:W-:Y:S01]  /*d430*/  UTMALDG.3D [UR8], [UR6], desc[UR4] ;  /* 0x00000408060075b4 */ /* 0x0001e20008011000 */
[----:B------:R-:W-:Y:S01]  /*d440*/  UIADD3 UR14, UR13, 0x2000, URZ ;  /* 0x000020000d0e7890 */ /* 0x000fe2000fffe03f */
[----:B0-----:R-:W-:Y:S01]  /*d450*/  UMOV UR8, UR15 ;  /* 0x0000000f00087c82 */ /* 0x001fe20008000000 */
[----:B------:R-:W-:Y:S02]  /*d460*/  UMOV UR10, UR22 ;  /* 0x00000016000a7c82 */ /* 0x000fe40008000000 */
[----:B------:R0:W-:Y:S01]  /*d470*/  UTMALDG.3D [UR8], [UR6], desc[UR4] ;  /* 0x00000408060075b4 */ /* 0x0001e20008011000 */
[----:B------:R-:W-:Y:S01]  /*d480*/  UIADD3 UR15, UR13, 0x2400, URZ ;  /* 0x000024000d0f7890 */ /* 0x000fe2000fffe03f */
[----:B0-----:R-:W-:Y:S01]  /*d490*/  UMOV UR10, UR18 ;  /* 0x00000012000a7c82 */ /* 0x001fe20008000000 */
[----:B------:R-:W-:Y:S01]  /*d4a0*/  R2UR UR18, R14 ;  /* 0x000000000e1272ca */ /* 0x000fe200000e0000 */
[----:B------:R-:W-:Y:S01]  /*d4b0*/  UMOV UR8, UR16 ;  /* 0x0000001000087c82 */ /* 0x000fe20008000000 */
[----:B------:R-:W-:Y:S01]  /*d4c0*/  UIADD3 UR16, UR13, 0x2800, URZ ;  /* 0x000028000d107890 */ /* 0x000fe2000fffe03f */
[----:B------:R0:W-:Y:S02]  /*d4d0*/  UTMALDG.3D [UR8], [UR6], desc[UR4] ;  /* 0x00000408060075b4 */ /* 0x0001e40008011000 */
[----:B0-----:R-:W-:Y:S01]  /*d4e0*/  UMOV UR8, UR14 ;  /* 0x0000000e00087c82 */ /* 0x001fe20008000000 */
[----:B------:R-:W-:Y:S01]  /*d4f0*/  UMOV UR10, UR17 ;  /* 0x00000011000a7c82 */ /* 0x000fe20008000000 */
[----:B------:R-:W-:Y:S01]  /*d500*/  R2UR UR17, R15 ;  /* 0x000000000f1172ca */ /* 0x000fe200000e0000 */
[----:B------:R0:W-:Y:S01]  /*d510*/  UTMALDG.3D [UR8], [UR6], desc[UR4] ;  /* 0x00000408060075b4 */ /* 0x0001e20008011000 */
[----:B------:R-:W-:Y:S01]  /*d520*/  UIADD3 UR14, UR13, 0x2c00, URZ ;  /* 0x00002c000d0e7890 */ /* 0x000fe2000fffe03f */
        /* <DEDUP_REMOVED lines=54> */
[----:B------:R0:W-:Y:S01]  /*d890*/  UTMALDG.3D [UR8], [UR6], desc[UR4] ;  /* 0x00000408060075b4 */ /* 0x0001e20008011000 */
[----:B--2---:R-:W-:Y:S01]  /*d8a0*/  VIADD R4, R4, 0xffffffff ;  /* 0xffffffff04047836 */ /* 0x004fe20000000000 */
        /* <DEDUP_REMOVED lines=10> */
[----:B------:R-:W-:Y:S01]  /*d950*/  ISETP.GT.AND P1, PT, R4, 0x1, PT ;  /* 0x000000010400780c */ /* 0x000fe20003f24270 */
[----:B0-----:R-:W-:Y:S01]  /*d960*/  UMOV UR8, UR16 ;  /* 0x0000001000087c82 */ /* 0x001fe20008000000 */
[----:B------:R-:W-:Y:S01]  /*d970*/  UMOV UR10, UR20 ;  /* 0x00000014000a7c82 */ /* 0x000fe20008000000 */
[----:B------:R-:W-:Y:S01]  /*d980*/  R2UR UR20, R30 ;  /* 0x000000001e1472ca */ /* 0x000fe200000e0000 */
[----:B------:R0:W-:Y:S01]  /*d990*/  UTMALDG.3D [UR8], [UR6], desc[UR4] ;  /* 0x00000408060075b4 */ /* 0x0001e20008011000 */
[----:B------:R-:W-:Y:S01]  /*d9a0*/  UIADD3 UR16, UR13, 0x6400, URZ ;  /* 0x000064000d107890 */ /* 0x000fe2000fffe03f */
[----:B------:R-:W-:Y:S01]  /*d9b0*/  VIADD R6, R6, 0x1 ;  /* 0x0000000106067836 */ /* 0x000fe20000000000 */
[----:B0-----:R-:W-:Y:S01]  /*d9c0*/  UMOV UR10, UR18 ;  /* 0x00000012000a7c82 */ /* 0x001fe20008000000 */
[----:B------:R-:W-:Y:S01]  /*d9d0*/  R2UR UR18, R31 ;  /* 0x000000001f1272ca */ /* 0x000fe200000e0000 */
[----:B------:R-:W-:Y:S01]  /*d9e0*/  UMOV UR8, UR14 ;  /* 0x0000000e00087c82 */ /* 0x000fe20008000000 */
[----:B------:R-:W-:Y:S01]  /*d9f0*/  UIADD3 UR14, UR13, 0x6800, URZ ;  /* 0x000068000d0e7890 */ /* 0x000fe2000fffe03f */
[----:B------:R0:W-:Y:S01]  /*da00*/  UTMALDG.3D [UR8], [UR6], desc[UR4] ;  /* 0x00000408060075b4 */ /* 0x0001e20008011000 */
[----:B------:R-:W-:Y:S01]  /*da10*/  ISETP.NE.AND P0, PT, R6, 0x5, PT ;  /* 0x000000050600780c */ /* 0x000fe20003f05270 */
[----:B0-----:R-:W-:Y:S01]  /*da20*/  UMOV UR8, UR15 ;  /* 0x0000000f00087c82 */ /* 0x001fe20008000000 */
[----:B------:R-:W-:Y:S01]  /*da30*/  UMOV UR10, UR17 ;  /* 0x00000011000a7c82 */ /* 0x000fe20008000000 */
[----:B------:R-:W-:Y:S01]  /*da40*/  R2UR UR17, R32 ;  /* 0x00000000201172ca */ /* 0x000fe200000e0000 */
[----:B------:R0:W-:Y:S01]  /*da50*/  UTMALDG.3D [UR8], [UR6], desc[UR4] ;  /* 0x00000408060075b4 */ /* 0x0001e20008011000 */
[----:B------:R-:W-:Y:S01]  /*da60*/  UIADD3 UR15, UR13, 0x6c00, URZ ;  /* 0x00006c000d0f7890 */ /* 0x000fe2000fffe03f */
[----:B------:R-:W-:Y:S01]  /*da70*/  SEL R36, RZ, 0x1, P0 ;  /* 0x00000001ff247807 */ /* 0x000fe20000000000 */
[----:B0-----:R-:W-:Y:S01]  /*da80*/  UMOV UR8, UR16 ;  /* 0x0000001000087c82 */ /* 0x001fe20008000000 */
[----:B------:R-:W-:Y:S01]  /*da90*/  UMOV UR10, UR19 ;  /* 0x00000013000a7c82 */ /* 0x000fe20008000000 */
[----:B------:R-:W-:Y:S01]  /*daa0*/  R2UR UR19, R33 ;  /* 0x00000000211372ca */ /* 0x000fe200000e0000 */
[----:B------:R0:W-:Y:S01]  /*dab0*/  UTMALDG.3D [UR8], [UR6], desc[UR4] ;  /* 0x00000408060075b4 */ /* 0x0001e20008011000 */
[----:B------:R-:W-:Y:S01]  /*dac0*/  UIADD3 UR16, UR13, 0x7000, URZ ;  /* 0x000070000d107890 */ /* 0x000fe2000fffe03f */
[----:B---3--:R-:W-:Y:S01]  /*dad0*/  LOP3.LUT R5, R5, R36, RZ, 0x3c, !PT ;  /* 0x0000002405057212 */ /* 0x008fe200078e3cff */
[----:B0-----:R-:W-:Y:S01]  /*dae0*/  UMOV UR8, UR14 ;  /* 0x0000000e00087c82 */ /* 0x001fe20008000000 */
[----:B------:R-:W-:Y:S01]  /*daf0*/  UMOV UR10, UR20 ;  /* 0x00000014000a7c82 */ /* 0x000fe20008000000 */
[----:B------:R-:W-:Y:S01]  /*db00*/  R2UR UR20, R34 ;  /* 0x00000000221472ca */ /* 0x000fe200000e0000 */
[----:B------:R0:W-:Y:S01]  /*db10*/  UTMALDG.3D [UR8], [UR6], desc[UR4] ;  /* 0x00000408060075b4 */ /* 0x0001e20008011000 */
[----:B------:R-:W-:Y:S01]  /*db20*/  UIADD3 UR14, UR13, 0x7400, URZ ;  /* 0x000074000d0e7890 */ /* 0x000fe2000fffe03f */
[----:B------:R-:W-:-:S02]  /*db30*/  IADD3 R3, R3, 0x20, RZ ;  /* 0x0000002003037810 */ /* 0x000fc40007ffe0ff */
[----:B------:R-:W-:Y:S01]  /*db40*/  SEL R6, R6, RZ, P0 ;  /* 0x000000ff06067207 */ /* 0x000fe20000000000 */
[----:B0-----:R-:W-:Y:S01]  /*db50*/  UMOV UR10, UR18 ;  /* 0x00000012000a7c82 */ /* 0x001fe20008000000 */
[----:B----4-:R-:W-:Y:S01]  /*db60*/  R2UR UR18, R35 ;  /* 0x00000000231272ca */ /* 0x010fe200000e0000 */
[----:B------:R-:W-:Y:S01]  /*db70*/  UMOV UR8, UR15 ;  /* 0x0000000f00087c82 */ /* 0x000fe20008000000 */
[----:B------:R-:W-:Y:S01]  /*db80*/  UIADD3 UR15, UR13, 0x7800, URZ ;  /* 0x000078000d0f7890 */ /* 0x000fe2000fffe03f */
[----:B------:R0:W-:Y:S01]  /*db90*/  UTMALDG.3D [UR8], [UR6], desc[UR4] ;  /* 0x00000408060075b4 */ /* 0x0001e20008011000 */
[----:B------:R-:W-:Y:S01]  /*dba0*/  UIADD3 UR13, UR13, 0x7c00, URZ ;  /* 0x00007c000d0d7890 */ /* 0x000fe2000fffe03f */
[----:B0-----:R-:W-:Y:S01]  /*dbb0*/  UMOV UR8, UR16 ;  /* 0x0000001000087c82 */ /* 0x001fe20008000000 */
[----:B------:R-:W-:Y:S02]  /*dbc0*/  UMOV UR10, UR17 ;  /* 0x00000011000a7c82 */ /* 0x000fe40008000000 */
[----:B------:R0:W-:Y:S02]  /*dbd0*/  UTMALDG.3D [UR8], [UR6], desc[UR4] ;  /* 0x00000408060075b4 */ /* 0x0001e40008011000 */
[----:B0-----:R-:W-:Y:S01]  /*dbe0*/  UMOV UR8, UR14 ;  /* 0x0000000e00087c82 */ /* 0x001fe20008000000 */
[----:B------:R-:W-:-:S02]  /*dbf0*/  UMOV UR10, UR19 ;  /* 0x00000013000a7c82 */ /* 0x000fc40008000000 */
[----:B------:R0:W-:Y:S02]  /*dc00*/  UTMALDG.3D [UR8], [UR6], desc[UR4] ;  /* 0x00000408060075b4 */ /* 0x0001e40008011000 */
[----:B0-----:R-:W-:Y:S01]  /*dc10*/  UMOV UR8, UR15 ;  /* 0x0000000f00087c82 */ /* 0x001fe20008000000 */
[----:B------:R-:W-:Y:S02]  /*dc20*/  UMOV UR10, UR20 ;  /* 0x00000014000a7c82 */ /* 0x000fe40008000000 */
[----:B------:R0:W-:Y:S02]  /*dc30*/  UTMALDG.3D [UR8], [UR6], desc[UR4] ;  /* 0x00000408060075b4 */ /* 0x0001e40008011000 */
[----:B0-----:R-:W-:Y:S01]  /*dc40*/  UMOV UR8, UR13 ;  /* 0x0000000d00087c82 */ /* 0x001fe20008000000 */
[----:B------:R-:W-:Y:S02]  /*dc50*/  UMOV UR10, UR18 ;  /* 0x00000012000a7c82 */ /* 0x000fe40008000000 */
[----:B------:R0:W-:Y:S02]  /*dc60*/  UTMALDG.3D [UR8], [UR6], desc[UR4] ;  /* 0x00000408060075b4 */ /* 0x0001e40008011000 */
[----:B0-----:R-:W-:Y:S05]  /*dc70*/  @P1 BRA `(.L_x_313) ;  /* 0xffffffec00d81947 */ /* 0x001fea000383ffff */
.L_x_307:
[----:B------:R-:W-:Y:S05]  /*dc80*/  BSYNC B6 ;  /* 0x0000000000067941 */ /* 0x000fea0003800000 */
.L_x_306:
[----:B------:R-:W2:Y:S01]  /*dc90*/  LDL.LU R31, [R1+0x48] ;  /* 0x00004800011f7983 */ /* 0x000ea20000300800 */
[----:B------:R-:W-:Y:S02]  /*dca0*/  UISETP.GE.U32.AND UP0, UPT, UR37, 0x5, UPT ;  /* 0x000000052500788c */ /* 0x000fe4000bf06070 */
[----:B------:R-:W-:Y:S01]  /*dcb0*/  IMAD.U32 R4, RZ, RZ, UR37 ;  /* 0x00000025ff047e24 */ /* 0x000fe2000f8e00ff */
[----:B------:R-:W-:Y:S01]  /*dcc0*/  ULDC.64 UR4, c[0x0][0x650] ;  /* 0x0001940000047ab9 */ /* 0x000fe20000000a00 */
[----:B------:R-:W3:Y:S04]  /*dcd0*/  LDL.LU R32, [R1+0x44] ;  /* 0x0000440001207983 */ /* 0x000ee80000300800 */
[----:B------:R-:W4:Y:S04]  /*dce0*/  LDL.LU R33, [R1+0x3c] ;  /* 0x00003c0001217983 */ /* 0x000f280000300800 */
[----:B------:R-:W5:Y:S04]  /*dcf0*/  LDL.LU R34, [R1+0x30] ;  /* 0x0000300001227983 */ /* 0x000f680000300800 */
[----:B------:R-:W4:Y:S01]  /*dd00*/  LDL.LU R35, [R1+0x34] ;  /* 0x0000340001237983 */ /* 0x000f220000300800 */
[----:B------:R-:W-:Y:S01]  /*dd10*/  PLOP3.LUT P1, PT, PT, PT, UP0, 0x80, 0x0 ;  /* 0x000000000000781c */ /* 0x000fe20003f2f008 */
[----:B------:R-:W-:Y:S01]  /*dd20*/  BSSY B0, `(.L_x_314) ;  /* 0x0000073000007945 */ /* 0x000fe20003800000 */
[----:B------:R-:W-:-:S02]  /*dd30*/  IMAD.MOV.U32 R17, RZ, RZ, -0x1 ;  /* 0xffffffffff117424 */ /* 0x000fc400078e00ff */
[----:B------:R-:W-:Y:S02]  /*dd40*/  IMAD.MOV.U32 R18, RZ, RZ, -0x1 ;  /* 0xffffffffff127424 */ /* 0x000fe400078e00ff */
[----:B------:R-:W-:Y:S01]  /*dd50*/  IMAD.MOV.U32 R16, RZ, RZ, -0x1 ;  /* 0xffffffffff107424 */ /* 0x000fe200078e00ff */
[----:B--2---:R-:W-:Y:S01]  /*dd60*/  LOP3.LUT P2, RZ, R31, 0xff, RZ, 0xc0, !PT ;  /* 0x000000ff1fff7812 */ /* 0x004fe2000784c0ff */
[----:B---3--:R-:W-:-:S05]  /*dd70*/  VIADD R5, R32, UR37 ;  /* 0x0000002520057c36 */ /* 0x008fca0008000000 */
[----:B------:R-:W-:-:S07]  /*dd80*/  ISETP.GT.U32.AND P0, PT, R5, 0x4, PT ;  /* 0x000000040500780c */ /* 0x000fce0003f04070 */
[----:B------:R-:W0:Y:S01]  /*dd90*/  @P2 S2R R3, SR_CgaCtaId ;  /* 0x0000000000032919 */ /* 0x000e220000008800 */
[----:B-1----:R-:W-:Y:S02]  /*dda0*/  @P2 MOV R0, 0x400 ;  /* 0x0000040000002802 */ /* 0x002fe40000000f00 */
[----:B------:R-:W-:Y:S02]  /*ddb0*/  ISETP.LT.U32.AND P0, PT, R4, 0x5, P0 ;  /* 0x000000050400780c */ /* 0x000fe40000701070 */
[----:B0-----:R-:W-:Y:S01]  /*ddc0*/  @P2 LEA R0, R3, R0, 0x18 ;  /* 0x0000000003002211 */ /* 0x001fe200078ec0ff */
[----:B------:R-:W-:-:S03]  /*ddd0*/  IMAD.WIDE.U32 R2, R5, -0x33333333, RZ ;  /* 0xcccccccd05027825 */ /* 0x000fc600078e00ff */
[----:B------:R0:W-:Y:S01]  /*dde0*/  @P2 SYNCS.ARRIVE.TRANS64.A1T0 RZ, [R0+URZ+0x88], RZ ;  /* 0x000088ff00ff29a7 */ /* 0x0001e2000810003f */
[----:B----4-:R-:W-:Y:S02]  /*ddf0*/  IADD3 R35, P2, R35, UR52, RZ ;  /* 0x0000003423237c10 */ /* 0x010fe4000ff5e0ff */
[----:B------:R-:W-:Y:S02]  /*de00*/  SHF.R.U32.HI R2, RZ, 0x2, R3 ;  /* 0x00000002ff027819 */ /* 0x000fe40000011603 */
[----:B-----5:R-:W-:Y:S01]  /*de10*/  IADD3.X R34, R34, UR38, RZ, P2, !PT ;  /* 0x0000002622227c10 */ /* 0x020fe200097fe4ff */
[----:B------:R1:W-:Y:S01]  /*de20*/  STL [R1+0x34], R35 ;  /* 0x0000342301007387 */ /* 0x0003e20000100800 */
[----:B0-----:R-:W-:Y:S01]  /*de30*/  SEL R0, RZ, 0x1, !P0 ;  /* 0x00000001ff007807 */ /* 0x001fe20004000000 */
[----:B------:R-:W-:Y:S02]  /*de40*/  IMAD R3, R2, -0x5, R5 ;  /* 0xfffffffb02037824 */ /* 0x000fe400078e0205 */
[----:B------:R1:W-:Y:S01]  /*de50*/  STL [R1+0x30], R34 ;  /* 0x0000302201007387 */ /* 0x0003e20000100800 */
[----:B------:R-:W-:-:S02]  /*de60*/  ISETP.GE.U32.AND P0, PT, R35, UR4, PT ;  /* 0x0000000423007c0c */ /* 0x000fc4000bf06070 */
[----:B------:R-:W-:Y:S01]  /*de70*/  LOP3.LUT R33, R33, R0, RZ, 0x3c, !PT ;  /* 0x0000000021217212 */ /* 0x000fe200078e3cff */
[----:B------:R1:W-:Y:S01]  /*de80*/  STL [R1+0x44], R3 ;  /* 0x0000440301007387 */ /* 0x0003e20000100800 */
[----:B------:R-:W-:Y:S02]  /*de90*/  ISETP.GE.U32.AND.EX P0, PT, R34, UR5, PT, P0 ;  /* 0x0000000522007c0c */ /* 0x000fe4000bf06100 */
[--C-:B------:R-:W-:Y:S02]  /*dea0*/  @P1 LOP3.LUT R33, R33, 0x1, R2.reuse, 0x78, !PT ;  /* 0x0000000121211812 */ /* 0x100fe400078e7802 */
[----:B------:R-:W-:Y:S02]  /*deb0*/  PRMT R2, RZ, 0x7610, R2 ;  /* 0x00007610ff027816 */ /* 0x000fe40000000002 */
[----:B------:R-:W-:Y:S01]  /*dec0*/  PRMT R0, RZ, 0x7610, R0 ;  /* 0x00007610ff007816 */ /* 0x000fe20000000000 */
[----:B------:R1:W-:Y:S04]  /*ded0*/  STL [R1+0x3c], R33 ;  /* 0x00003c2101007387 */ /* 0x0003e80000100800 */
[----:B------:R1:W-:Y:S02]  /*dee0*/  STL.S16 [R1+0x48], R2 ;  /* 0x0000480201007387 */ /* 0x0003e40000100600 */
[----:B------:R-:W-:Y:S05]  /*def0*/  @P0 BRA `(.L_x_315) ;  /* 0x0000000400540947 */ /* 0x000fea0003800000 */
[----:B------:R-:W-:Y:S01]  /*df00*/  ULDC.64 UR4, c[0x0][0x628] ;  /* 0x00018a0000047ab9 */ /* 0x000fe20000000a00 */
[----:B------:R-:W0:Y:S01]  /*df10*/  S2R R8, SR_CTAID.X ;  /* 0x0000000000087919 */ /* 0x000e220000002500 */
[----:B------:R-:W-:Y:S01]  /*df20*/  ISETP.NE.U32.AND P0, PT, RZ, UR4, PT ;  /* 0x00000004ff007c0c */ /* 0x000fe2000bf05070 */
[----:B------:R-:W-:Y:S01]  /*df30*/  ULDC UR7, c[0x0][0x630] ;  /* 0x00018c0000077ab9 */ /* 0x000fe20000000800 */
[----:B-1----:R-:W-:Y:S01]  /*df40*/  IMAD.MOV.U32 R2, RZ, RZ, R35 ;  /* 0x000000ffff027224 */ /* 0x002fe200078e0023 */
[----:B------:R-:W1:Y:S01]  /*df50*/  S2R R0, SR_CTAID.Y ;  /* 0x0000000000007919 */ /* 0x000e620000002600 */
[----:B------:R-:W-:Y:S01]  /*df60*/  ISETP.NE.AND.EX P0, PT, RZ, UR5, PT, P0 ;  /* 0x00000005ff007c0c */ /* 0x000fe2000bf05300 */
[----:B------:R-:W-:-:S12]  /*df70*/  IMAD.MOV.U32 R3, RZ, RZ, R34 ;  /* 0x000000ffff037224 */ /* 0x000fd800078e0022 */
[----:B------:R-:W-:Y:S05]  /*df80*/  @!P0 BRA `(.L_x_316) ;  /* 0x0000000000288947 */ /* 0x000fea0003800000 */
[----:B------:R-:W-:Y:S02]  /*df90*/  ULDC UR6, c[0x0][0x634] ;  /* 0x00018d0000067ab9 */ /* 0x000fe40000000800 */
[----:B------:R-:W-:-:S05]  /*dfa0*/  IADD3 R7, P0, R35, UR6, RZ ;  /* 0x0000000623077c10 */ /* 0x000fca000ff1e0ff */
[----:B------:R-:W-:-:S04]  /*dfb0*/  IMAD.X R9, RZ, RZ, R34, P0 ;  /* 0x000000ffff097224 */ /* 0x000fc800000e0622 */
[----:B------:R-:W-:-:S04]  /*dfc0*/  IMAD.WIDE.U32 R4, R9, UR4, RZ ;  /* 0x0000000409047c25 */ /* 0x000fc8000f8e00ff */
[----:B------:R-:W-:-:S04]  /*dfd0*/  IMAD.WIDE.U32 R4, P0, R7, UR5, R4 ;  /* 0x0000000507047c25 */ /* 0x000fc8000f800004 */
[----:B------:R-:W-:-:S04]  /*dfe0*/  IMAD.WIDE.U32 R6, R7, UR4, RZ ;  /* 0x0000000407067c25 */ /* 0x000fc8000f8e00ff */
[----:B------:R-:W-:Y:S01]  /*dff0*/  IMAD.X R3, RZ, RZ, RZ, P0 ;  /* 0x000000ffff037224 */ /* 0x000fe200000e06ff */
[----:B------:R-:W-:Y:S01]  /*e000*/  IADD3 RZ, P0, R7, R4, RZ ;  /* 0x0000000407ff7210 */ /* 0x000fe20007f1e0ff */
[----:B------:R-:W-:-:S04]  /*e010*/  IMAD.MOV.U32 R2, RZ, RZ, R5 ;  /* 0x000000ffff027224 */ /* 0x000fc800078e0005 */
[----:B------:R-:W-:-:S08]  /*e020*/  IMAD.WIDE.U32.X R2, R9, UR5, R2, P0 ;  /* 0x0000000509027c25 */ /* 0x000fd000080e0402 */
.L_x_316:
[--C-:B------:R-:W-:Y:S01]  /*e030*/  SHF.R.U64 R16, R2, UR7, R3.reuse ;  /* 0x0000000702107c19 */ /* 0x100fe20008001203 */
[----:B------:R-:W-:Y:S01]  /*e040*/  ULDC.64 UR4, c[0x0][0x620] ;  /* 0x0001880000047ab9 */ /* 0x000fe20000000a00 */
[----:B------:R-:W-:Y:S01]  /*e050*/  SHF.R.U32.HI R2, RZ, UR7, R3 ;  /* 0x00000007ff027c19 */ /* 0x000fe20008011603 */
[----:B------:R-:W-:Y:S01]  /*e060*/  IMAD.MOV.U32 R3, RZ, RZ, R34 ;  /* 0x000000ffff037224 */ /* 0x000fe200078e0022 */
[----:B------:R-:W-:Y:S01]  /*e070*/  IADD3 R5, P0, RZ, -R16, RZ ;  /* 0x80000010ff057210 */ /* 0x000fe20007f1e0ff */
[----:B------:R-:W2:Y:S01]  /*e080*/  LDC R7, c[0x0][0x144] ;  /* 0x00005100ff077b82 */ /* 0x000ea20000000800 */
[----:B0-----:R-:W-:Y:S01]  /*e090*/  I2FP.F32.U32 R6, R8 ;  /* 0x0000000800067245 */ /* 0x001fe20000201000 */
[----:B------:R-:W-:Y:S01]  /*e0a0*/  ULDC.64 UR8, c[0x0][0x640] ;  /* 0x0001900000087ab9 */ /* 0x000fe20000000a00 */
[----:B------:R-:W-:Y:S01]  /*e0b0*/  ULDC UR6, c[0x0][0x608] ;  /* 0x0001820000067ab9 */ /* 0x000fe20000000800 */
[----:B------:R-:W-:Y:S01]  /*e0c0*/  IMAD.X R2, RZ, RZ, ~R2, P0 ;  /* 0x000000ffff027224 */ /* 0x000fe200000e0e02 */
[----:B------:R-:W-:-:S03]  /*e0d0*/  ISETP.NE.U32.AND P0, PT, RZ, UR8, PT ;  /* 0x00000008ff007c0c */ /* 0x000fc6000bf05070 */
[----:B------:R-:W-:Y:S01]  /*e0e0*/  IMAD R4, R2, UR4, RZ ;  /* 0x0000000402047c24 */ /* 0x000fe2000f8e02ff */
[----:B------:R-:W-:Y:S01]  /*e0f0*/  MOV R2, R35 ;  /* 0x0000002300027202 */ /* 0x000fe20000000f00 */
[----:B------:R-:W0:Y:S01]  /*e100*/  LDC R11, c[0x0][0x148] ;  /* 0x00005200ff0b7b82 */ /* 0x000e220000000800 */
[----:B------:R-:W-:-:S03]  /*e110*/  ISETP.NE.AND.EX P0, PT, RZ, UR9, PT, P0 ;  /* 0x00000009ff007c0c */ /* 0x000fc6000bf05300 */
[----:B------:R-:W-:Y:S01]  /*e120*/  IMAD.WIDE.U32 R2, R5, UR4, R2 ;  /* 0x0000000405027c25 */ /* 0x000fe2000f8e0002 */
[----:B------:R-:W-:-:S03]  /*e130*/  ULDC UR4, c[0x0][0x150] ;  /* 0x0000540000047ab9 */ /* 0x000fc60000000800 */
[----:B------:R-:W-:Y:S01]  /*e140*/  FMUL R6, R6, UR4 ;  /* 0x0000000406067c20 */ /* 0x000fe20008400000 */
[----:B------:R-:W-:Y:S01]  /*e150*/  IMAD R5, R5, UR5, R4 ;  /* 0x0000000505057c24 */ /* 0x000fe2000f8e0204 */
[----:B------:R-:W-:Y:S01]  /*e160*/  ULDC UR4, c[0x0][0x618] ;  /* 0x0001860000047ab9 */ /* 0x000fe20000000800 */
[----:B------:R-:W-:Y:S02]  /*e170*/  ULDC UR5, c[0x0][0x154] ;  /* 0x0000550000057ab9 */ /* 0x000fe40000000800 */
[----:B------:R-:W-:Y:S01]  /*e180*/  IMAD.IADD R3, R3, 0x1, R5 ;  /* 0x0000000103037824 */ /* 0x000fe200078e0205 */
[----:B------:R-:W3:Y:S04]  /*e190*/  F2I.U32.TRUNC.NTZ R6, R6 ;  /* 0x0000000600067305 */ /* 0x000ee8000020f000 */
[----:B------:R-:W-:-:S02]  /*e1a0*/  SHF.R.U64 R9, R2, UR4, R3 ;  /* 0x0000000402097c19 */ /* 0x000fc40008001203 */
[----:B-1----:R-:W-:-:S05]  /*e1b0*/  I2FP.F32.U32 R2, R0 ;  /* 0x0000000000027245 */ /* 0x002fca0000201000 */
[----:B------:R-:W-:Y:S01]  /*e1c0*/  FMUL R4, R2, UR5 ;  /* 0x0000000502047c20 */ /* 0x000fe20008400000 */
[----:B------:R-:W-:Y:S01]  /*e1d0*/  SHF.R.U32.HI R2, RZ, UR4, R3 ;  /* 0x00000004ff027c19 */ /* 0x000fe20008011603 */
[----:B------:R-:W-:Y:S02]  /*e1e0*/  ULDC UR4, c[0x0][0x658] ;  /* 0x0001960000047ab9 */ /* 0x000fe40000000800 */
[----:B------:R1:W4:Y:S01]  /*e1f0*/  F2I.U32.TRUNC.NTZ R14, R4 ;  /* 0x00000004000e7305 */ /* 0x000322000020f000 */
[----:B------:R-:W-:Y:S01]  /*e200*/  SHF.R.U64 R12, R9, UR6, R2 ;  /* 0x00000006090c7c19 */ /* 0x000fe20008001202 */
[----:B---3--:R-:W-:Y:S01]  /*e210*/  IMAD.MOV R6, RZ, RZ, -R6 ;  /* 0x000000ffff067224 */ /* 0x008fe200078e0a06 */
[----:B------:R-:W-:-:S03]  /*e220*/  SHF.R.U32.HI R3, RZ, UR6, R2 ;  /* 0x00000006ff037c19 */ /* 0x000fc60008011602 */
[----:B--2---:R-:W-:Y:S01]  /*e230*/  IMAD R8, R7, R6, R8 ;  /* 0x0000000607087224 */ /* 0x004fe200078e0208 */
[--C-:B------:R-:W-:Y:S02]  /*e240*/  SHF.R.U64 R10, R12, UR4, R3.reuse ;  /* 0x000000040c0a7c19 */ /* 0x100fe40008001203 */
[----:B------:R-:W-:-:S03]  /*e250*/  SHF.R.U32.HI R3, RZ, UR4, R3 ;  /* 0x00000004ff037c19 */ /* 0x000fc60008011603 */
[----:B------:R-:W-:Y:S01]  /*e260*/  IMAD.MOV.U32 R2, RZ, RZ, R10 ;  /* 0x000000ffff027224 */ /* 0x000fe200078e000a */
[----:B-1--4-:R-:W-:Y:S06]  /*e270*/  @!P0 BRA `(.L_x_317) ;  /* 0x0000000000288947 */ /* 0x012fec0003800000 */
        /* <DEDUP_REMOVED lines=10> */
.L_x_317:
[----:B------:R-:W1:Y:S01]  /*e320*/  LDC R4, c[0x0][0x65c] ;  /* 0x00019700ff047b82 */ /* 0x000e620000000800 */
[----:B------:R-:W-:Y:S01]  /*e330*/  ULDC UR4, c[0x0][0x648] ;  /* 0x0001920000047ab9 */ /* 0x000fe20000000800 */
[----:B------:R-:W-:Y:S01]  /*e340*/  LOP3.LUT R12, R12, UR43, RZ, 0xc0, !PT ;  /* 0x0000002b0c0c7c12 */ /* 0x000fe2000f8ec0ff */
[----:B------:R-:W-:Y:S01]  /*e350*/  IMAD.MOV R14, RZ, RZ, -R14 ;  /* 0x000000ffff0e7224 */ /* 0x000fe200078e0a0e */
[----:B------:R-:W-:Y:S01]  /*e360*/  SHF.R.U64 R3, R2, UR4, R3 ;  /* 0x0000000402037c19 */ /* 0x000fe20008001203 */
[----:B------:R-:W-:Y:S01]  /*e370*/  ULDC UR4, c[0x0][0x638] ;  /* 0x00018e0000047ab9 */ /* 0x000fe20000000800 */
[----:B------:R-:W-:Y:S01]  /*e380*/  LOP3.LUT R17, R9, UR39, RZ, 0xc0, !PT ;  /* 0x0000002709117c12 */ /* 0x000fe2000f8ec0ff */
[----:B------:R-:W-:Y:S02]  /*e390*/  ULDC UR5, c[0x0][0x610] ;  /* 0x0001840000057ab9 */ /* 0x000fe40000000800 */
[----:B------:R-:W-:Y:S02]  /*e3a0*/  IMAD.MOV R5, RZ, RZ, -R3 ;  /* 0x000000ffff057224 */ /* 0x000fe400078e0a03 */
[----:B------:R-:W-:-:S02]  /*e3b0*/  IMAD R3, R3, UR42, R12 ;  /* 0x0000002a03037c24 */ /* 0x000fc4000f8e020c */
[----:B------:R-:W-:Y:S01]  /*e3c0*/  IMAD R10, R5, UR4, R10 ;  /* 0x00000004050a7c24 */ /* 0x000fe2000f8e020a */
[----:B------:R-:W-:-:S03]  /*e3d0*/  ULDC UR4, c[0x0][0x600] ;  /* 0x0001800000047ab9 */ /* 0x000fc60000000800 */
[----:B------:R-:W-:Y:S01]  /*e3e0*/  IMAD R17, R10, UR4, R17 ;  /* 0x000000040a117c24 */ /* 0x000fe2000f8e0211 */
[----:B-1----:R-:W-:-:S13]  /*e3f0*/  ISETP.NE.AND P0, PT, R4, 0x1, PT ;  /* 0x000000010400780c */ /* 0x002fda0003f05270 */
[----:B0-----:R-:W-:Y:S02]  /*e400*/  @P0 IMAD R8, R11, R14, R0 ;  /* 0x0000000e0b080224 */ /* 0x001fe400078e0200 */
[----:B------:R-:W-:Y:S02]  /*e410*/  IMAD.MOV.U32 R0, RZ, RZ, 0x1 ;  /* 0x00000001ff007424 */ /* 0x000fe400078e00ff */
[----:B------:R-:W-:-:S05]  /*e420*/  IMAD R8, R3, UR5, R8 ;  /* 0x0000000503087c24 */ /* 0x000fca000f8e0208 */
[----:B------:R-:W-:Y:S02]  /*e430*/  SEL R18, R17, R8, !P0 ;  /* 0x0000000811127207 */ /* 0x000fe40004000000 */
[----:B------:R-:W-:-:S07]  /*e440*/  SEL R17, R8, R17, !P0 ;  /* 0x0000001108117207 */ /* 0x000fce0004000000 */
.L_x_315:
[----:B------:R-:W-:Y:S05]  /*e450*/  BSYNC B0 ;  /* 0x0000000000007941 */ /* 0x000fea0003800000 */
.L_x_314:
[----:B------:R-:W-:-:S13]  /*e460*/  LOP3.LUT P0, RZ, R0, 0xff, RZ, 0xc0, !PT ;  /* 0x000000ff00ff7812 */ /* 0x000fda000780c0ff */
[----:B------:R-:W-:Y:S05]  /*e470*/  @P0 BRA `(.L_x_318) ;  /* 0xffffffe000340947 */ /* 0x000fea000383ffff */
[----:B------:R-:W-:Y:S05]  /*e480*/  BSYNC B7 ;  /* 0x0000000000077941 */ /* 0x000fea0003800000 */
.L_x_304:
[----:B------:R-:W-:-:S03]  /*e490*/  UMOV UR4, 0xffffffff ;  /* 0xffffffff00047882 */ /* 0x000fc60000000000 */
[----:B------:R-:W-:Y:S05]  /*e4a0*/  BRA.DIV UR4, `(.L_x_319) ;  /* 0x0000001204a47947 */ /* 0x000fea000b800000 */
[----:B------:R-:W-:-:S13]  /*e4b0*/  ELECT P6, URZ, PT ;  /* 0x00000000003f782f */ /* 0x000fda00038c0000 */
.L_x_358:
[----:B------:R-:W-:Y:S04]  /*e4c0*/  BSSY B0, `(.L_x_320) ;  /* 0x0000037000007945 */ /* 0x000fe80003800000 */
[----:B------:R-:W-:Y:S05]  /*e4d0*/  @!P6 BRA `(.L_x_321) ;  /* 0x0000000000d4e947 */ /* 0x000fea0003800000 */
[----:B------:R-:W-:-:S04]  /*e4e0*/  ULOP3.LUT UR4, UR36, 0x2, URZ, 0xfc, !UPT ;  /* 0x0000000224047892 */ /* 0x000fc8000f8efc3f */
[----:B------:R-:W-:-:S06]  /*e4f0*/  UISETP.NE.AND UP0, UPT, UR4, 0x3, UPT ;  /* 0x000000030400788c */ /* 0x000fcc000bf05270 */
[----:B------:R-:W-:-:S13]  /*e500*/  PLOP3.LUT P0, PT, PT, PT, UP0, 0x80, 0x0 ;  /* 0x000000000000781c */ /* 0x000fda0003f0f008 */
[----:B------:R-:W-:Y:S05]  /*e510*/  @!P0 BRA `(.L_x_322) ;  /* 0x0000000000048947 */ /* 0x000fea0003800000 */
[----:B------:R-:W-:Y:S01]  /*e520*/  BPT.TRAP 0x1 ;  /* 0x000000040000795c */ /* 0x000fe20000300000 */
.L_x_322:
[----:B-1----:R-:W2:Y:S04]  /*e530*/  LDL.LU R2, [R1+0x44] ;  /* 0x0000440001027983 */ /* 0x002ea80000300800 */
[----:B------:R-:W3:Y:S01]  /*e540*/  LDL.LU R5, [R1+0x3c] ;  /* 0x00003c0001057983 */ /* 0x000ee20000300800 */
[----:B------:R-:W-:Y:S01]  /*e550*/  MOV R0, 0x400 ;  /* 0x0000040000007802 */ /* 0x000fe20000000f00 */
[----:B------:R-:W0:Y:S03]  /*e560*/  S2R R3, SR_CgaCtaId ;  /* 0x0000000000037919 */ /* 0x000e260000008800 */
[----:B0-----:R-:W-:-:S05]  /*e570*/  LEA R0, R3, R0, 0x18 ;  /* 0x0000000003007211 */ /* 0x001fca00078ec0ff */
[----:B------:R-:W-:-:S05]  /*e580*/  VIADD R0, R0, 0x28 ;  /* 0x0000002800007836 */ /* 0x000fca0000000000 */
[C---:B--2---:R-:W-:Y:S01]  /*e590*/  LEA R7, R2.reuse, R0, 0x3 ;  /* 0x0000000002077211 */ /* 0x044fe200078e18ff */
[----:B------:R-:W-:Y:S01]  /*e5a0*/  VIADD R2, R2, 0x1 ;  /* 0x0000000102027836 */ /* 0x000fe20000000000 */
[----:B---3--:R-:W-:-:S04]  /*e5b0*/  SHF.L.U32 R4, R5, 0x1f, RZ ;  /* 0x0000001f05047819 */ /* 0x008fc800000006ff */
[C---:B------:R-:W-:Y:S01]  /*e5c0*/  ISETP.NE.AND P1, PT, R2.reuse, 0x5, PT ;  /* 0x000000050200780c */ /* 0x040fe20003f25270 */
[----:B------:R-:W0:Y:S03]  /*e5d0*/  SYNCS.PHASECHK.TRANS64.TRYWAIT P0, [R7+URZ], R4 ;  /* 0x00000004070075a7 */ /* 0x000e26000800017f */
[----:B------:R-:W-:Y:S02]  /*e5e0*/  SEL R3, RZ, 0x1, P1 ;  /* 0x00000001ff037807 */ /* 0x000fe40000800000 */
[----:B------:R-:W-:Y:S02]  /*e5f0*/  SEL R9, R2, RZ, P1 ;  /* 0x000000ff02097207 */ /* 0x000fe40000800000 */
[----:B------:R-:W-:-:S03]  /*e600*/  LOP3.LUT R6, R5, R3, RZ, 0x3c, !PT ;  /* 0x0000000305067212 */ /* 0x000fc600078e3cff */
[----:B------:R-:W-:Y:S01]  /*e610*/  IMAD R8, R9, 0x8, R0 ;  /* 0x0000000809087824 */ /* 0x000fe200078e0200 */
[----:B------:R-:W-:Y:S01]  /*e620*/  SHF.L.U32 R5, R6, 0x1f, RZ ;  /* 0x0000001f06057819 */ /* 0x000fe200000006ff */
[----:B0-----:R-:W-:Y:S06]  /*e630*/  @!P0 BRA `(.L_x_323) ;  /* 0x0000001000608947 */ /* 0x001fec0003800000 */
.L_x_359:
[----:B------:R-:W1:Y:S01]  /*e640*/  SYNCS.PHASECHK.TRANS64.TRYWAIT P0, [R8+URZ], R5 ;  /* 0x00000005080075a7 */ /* 0x000e62000800017f */
[----:B------:R-:W-:-:S05]  /*e650*/  VIADD R2, R9, 0x1 ;  /* 0x0000000109027836 */ /* 0x000fca0000000000 */
[----:B------:R-:W-:-:S04]  /*e660*/  ISETP.NE.AND P1, PT, R2, 0x5, PT ;  /* 0x000000050200780c */ /* 0x000fc80003f25270 */
[----:B------:R-:W-:Y:S02]  /*e670*/  SEL R3, RZ, 0x1, P1 ;  /* 0x00000001ff037807 */ /* 0x000fe40000800000 */
[----:B0-----:R-:W-:Y:S02]  /*e680*/  SEL R7, R2, RZ, P1 ;  /* 0x000000ff02077207 */ /* 0x001fe40000800000 */
[----:B------:R-:W-:-:S03]  /*e690*/  LOP3.LUT R6, R6, R3, RZ, 0x3c, !PT ;  /* 0x0000000306067212 */ /* 0x000fc600078e3cff */
[----:B------:R-:W-:Y:S01]  /*e6a0*/  IMAD R9, R7, 0x8, R0 ;  /* 0x0000000807097824 */ /* 0x000fe200078e0200 */
[----:B------:R-:W-:Y:S01]  /*e6b0*/  SHF.L.U32 R4, R6, 0x1f, RZ ;  /* 0x0000001f06047819 */ /* 0x000fe200000006ff */
[----:B-1----:R-:W-:Y:S06]  /*e6c0*/  @!P0 BRA `(.L_x_324) ;  /* 0x0000001000508947 */ /* 0x002fec0003800000 */
.L_x_360:
[----:B------:R-:W1:Y:S01]  /*e6d0*/  SYNCS.PHASECHK.TRANS64.TRYWAIT P0, [R9+URZ], R4 ;  /* 0x00000004090075a7 */ /* 0x000e62000800017f */
[----:B------:R-:W-:-:S05]  /*e6e0*/  VIADD R2, R7, 0x1 ;  /* 0x0000000107027836 */ /* 0x000fca0000000000 */
[----:B------:R-:W-:-:S04]  /*e6f0*/  ISETP.NE.AND P1, PT, R2, 0x5, PT ;  /* 0x000000050200780c */ /* 0x000fc80003f25270 */
[----:B------:R-:W-:Y:S02]  /*e700*/  SEL R3, RZ, 0x1, P1 ;  /* 0x00000001ff037807 */ /* 0x000fe40000800000 */
[----:B------:R-:W-:Y:S02]  /*e710*/  SEL R7, R2, RZ, P1 ;  /* 0x000000ff02077207 */ /* 0x000fe40000800000 */
[----:B------:R-:W-:-:S03]  /*e720*/  LOP3.LUT R11, R6, R3, RZ, 0x3c, !PT ;  /* 0x00000003060b7212 */ /* 0x000fc600078e3cff */
[----:B------:R-:W-:Y:S01]  /*e730*/  IMAD R6, R7, 0x8, R0 ;  /* 0x0000000807067824 */ /* 0x000fe200078e0200 */
[----:B0-----:R-:W-:Y:S01]  /*e740*/  SHF.L.U32 R5, R11, 0x1f, RZ ;  /* 0x0000001f0b057819 */ /* 0x001fe200000006ff */
[----:B-1----:R-:W-:Y:S06]  /*e750*/  @!P0 BRA `(.L_x_325) ;  /* 0x0000001000408947 */ /* 0x002fec0003800000 */
.L_x_361:
[----:B------:R-:W1:Y:S01]  /*e760*/  SYNCS.PHASECHK.TRANS64.TRYWAIT P0, [R6+URZ], R5 ;  /* 0x00000005060075a7 */ /* 0x000e62000800017f */
[----:B------:R-:W-:-:S05]  /*e770*/  VIADD R2, R7, 0x1 ;  /* 0x0000000107027836 */ /* 0x000fca0000000000 */
[----:B------:R-:W-:-:S04]  /*e780*/  ISETP.NE.AND P1, PT, R2, 0x5, PT ;  /* 0x000000050200780c */ /* 0x000fc80003f25270 */
[----:B0-----:R-:W-:Y:S02]  /*e790*/  SEL R4, RZ, 0x1, P1 ;  /* 0x00000001ff047807 */ /* 0x001fe40000800000 */
[----:B------:R-:W-:Y:S02]  /*e7a0*/  SEL R3, R2, RZ, P1 ;  /* 0x000000ff02037207 */ /* 0x000fe40000800000 */
[----:B------:R-:W-:Y:S01]  /*e7b0*/  LOP3.LUT R4, R11, R4, RZ, 0x3c, !PT ;  /* 0x000000040b047212 */ /* 0x000fe200078e3cff */
[----:B-1----:R-:W-:Y:S06]  /*e7c0*/  @!P0 BRA `(.L_x_326) ;  /* 0x0000001000388947 */ /* 0x002fec0003800000 */
.L_x_362:
[----:B------:R-:W-:Y:S01]  /*e7d0*/  IMAD R3, R3, 0x8, R0 ;  /* 0x0000000803037824 */ /* 0x000fe200078e0200 */
[----:B------:R-:W-:-:S07]  /*e7e0*/  SHF.L.U32 R0, R4, 0x1f, RZ ;  /* 0x0000001f04007819 */ /* 0x000fce00000006ff */
.L_x_327:
[----:B-1----:R1:W2:Y:S02]  /*e7f0*/  SYNCS.PHASECHK.TRANS64.TRYWAIT P0, [R3+URZ], R0 ;  /* 0x00000000030075a7 */ /* 0x0022a4000800017f */
[----:B--2---:R-:W-:Y:S05]  /*e800*/  @!P0 NANOSLEEP.SYNCS 0x989680 ;  /* 0x009896800000895d */ /* 0x004fea0003900000 */
[----:B------:R-:W2:Y:S02]  /*e810*/  @!P0 SYNCS.PHASECHK.TRANS64 P0, [R3+URZ], R0 ;  /* 0x00000000030085a7 */ /* 0x000ea4000800007f */
[----:B--2---:R-:W-:Y:S05]  /*e820*/  @!P0 BRA `(.L_x_327) ;  /* 0xfffffffc00f08947 */ /* 0x004fea000383ffff */
.L_x_321:
[----:B------:R-:W-:Y:S05]  /*e830*/  BSYNC B0 ;  /* 0x0000000000007941 */ /* 0x000fea0003800000 */
.L_x_320:
[----:B------:R-:W-:Y:S05]  /*e840*/  EXIT ;  /* 0x000000000000794d */ /* 0x000fea0003800000 */
.L_x_15:
[----:B0-----:R-:W-:-:S04]  /*e850*/  IMAD.U32 R3, RZ, RZ, UR47 ;  /* 0x0000002fff037e24 */ /* 0x001fc8000f8e00ff */
[----:B------:R0:W3:Y:S03]  /*e860*/  SYNCS.PHASECHK.TRANS64.TRYWAIT P0, [R3+URZ], R0 ;  /* 0x00000000030075a7 */ /* 0x0000e6000800017f */
[----:B---3--:R-:W-:Y:S05]  /*e870*/  @!P0 NANOSLEEP.SYNCS 0x989680 ;  /* 0x009896800000895d */ /* 0x008fea0003900000 */
[----:B------:R-:W3:Y:S02]  /*e880*/  @!P0 SYNCS.PHASECHK.TRANS64 P0, [R3+URZ], R0 ;  /* 0x00000000030085a7 */ /* 0x000ee4000800007f */
[----:B---3--:R-:W-:Y:S05]  /*e890*/  @!P0 BRA `(.L_x_15) ;  /* 0xfffffffc00ec8947 */ /* 0x008fea000383ffff */
[----:B------:R-:W-:Y:S05]  /*e8a0*/  BRA `(.L_x_328) ;  /* 0xffffff2c00b87947 */ /* 0x000fea000383ffff */
.L_x_19:
[----:B--2---:R-:W-:Y:S01]  /*e8b0*/  CS2R R12, SRZ ;  /* 0x00000000000c7805 */ /* 0x004fe2000001ff00 */
[----:B------:R-:W-:Y:S02]  /*e8c0*/  IMAD.MOV.U32 R11, RZ, RZ, 0x1f ;  /* 0x0000001fff0b7424 */ /* 0x000fe400078e00ff */
[----:B------:R-:W-:-:S07]  /*e8d0*/  IMAD.MOV.U32 R15, RZ, RZ, -0x1 ;  /* 0xffffffffff0f7424 */ /* 0x000fce00078e00ff */
[----:B-1---5:R-:W-:Y:S05]  /*e8e0*/  WARPSYNC.COLLECTIVE R15, `(.L_x_329) ;  /* 0x000000000f087348 */ /* 0x022fea0003c00000 */
[----:B------:R0:W2:Y:S02]  /*e8f0*/  SHFL.IDX P6, R14, R13, R12, R11 ;  /* 0x0000000c0d0e7389 */ /* 0x0000a400000c000b */
[----:B012--5:R-:W-:Y:S01]  /*e900*/  ENDCOLLECTIVE ;  /* 0x000000000000791b */ /* 0x027fe20003800000 */
.L_x_329:
[----:B------:R-:W-:Y:S05]  /*e910*/  BRA `(.L_x_330) ;  /* 0xffffff30009c7947 */ /* 0x000fea000383ffff */
.L_x_23:
[----:B---3--:R3:W4:Y:S02]  /*e920*/  SYNCS.PHASECHK.TRANS64.TRYWAIT P1, [R3+URZ], R0 ;  /* 0x00000000030075a7 */ /* 0x008724000802017f */
[----:B----4-:R-:W-:Y:S05]  /*e930*/  @!P1 NANOSLEEP.SYNCS 0x989680 ;  /* 0x009896800000995d */ /* 0x010fea0003900000 */
[----:B------:R-:W4:Y:S02]  /*e940*/  @!P1 SYNCS.PHASECHK.TRANS64 P1, [R3+URZ], R0 ;  /* 0x00000000030095a7 */ /* 0x000f24000802007f */
[----:B----4-:R-:W-:Y:S05]  /*e950*/  @!P1 BRA `(.L_x_23) ;  /* 0xfffffffc00f09947 */ /* 0x010fea000383ffff */
[----:B------:R-:W-:Y:S05]  /*e960*/  BRA `(.L_x_22) ;  /* 0xffffff3000bc7947 */ /* 0x000fea000383ffff */
.L_x_25:
[----:B------:R-:W-:Y:S01]  /*e970*/  MOV R7, UR50 ;  /* 0x0000003200077c02 */ /* 0x000fe20008000f00 */
[----:B------:R-:W-:Y:S01]  /*e980*/  IMAD.MOV.U32 R14, RZ, RZ, 0x90 ;  /* 0x00000090ff0e7424 */ /* 0x000fe200078e00ff */
[----:B------:R-:W-:Y:S01]  /*e990*/  ISETP.NE.AND P3, PT, R165, RZ, PT ;  /* 0x000000ffa500720c */ /* 0x000fe20003f65270 */
[----:B------:R-:W-:Y:S01]  /*e9a0*/  BSSY B0, `(.L_x_331) ;  /* 0x000000f000007945 */ /* 0x000fe20003800000 */
[----:B------:R-:W-:Y:S02]  /*e9b0*/  IMAD.MOV.U32 R15, RZ, RZ, -0x1 ;  /* 0xffffffffff0f7424 */ /* 0x000fe400078e00ff */
[----:B------:R-:W-:Y:S01]  /*e9c0*/  IMAD R26, R7, 0x2000, R158 ;  /* 0x00002000071a7824 */ /* 0x000fe200078e029e */
[----:B------:R-:W-:-:S03]  /*e9d0*/  SEL R14, R14, 0x70, !P3 ;  /* 0x000000700e0e7807 */ /* 0x000fc60005800000 */
[--C-:B-1----:R-:W-:Y:S02]  /*e9e0*/  IMAD.IADD R8, R178, 0x1, R26.reuse ;  /* 0x00000001b2087824 */ /* 0x102fe400078e021a */
[----:B------:R-:W-:Y:S02]  /*e9f0*/  IMAD.IADD R10, R179, 0x1, R26 ;  /* 0x00000001b30a7824 */ /* 0x000fe400078e021a */
[C-C-:B------:R-:W-:Y:S01]  /*ea00*/  IMAD R7, R8.reuse, 0x4, R13.reuse ;  /* 0x0000000408077824 */ /* 0x140fe200078e020d */
[----:B------:R-:W-:Y:S01]  /*ea10*/  LEA R25, R8, UR43, 0x2 ;  /* 0x0000002b08197c11 */ /* 0x000fe2000f8e10ff */
[C---:B------:R-:W-:Y:S01]  /*ea20*/  IMAD R9, R10.reuse, 0x4, R13 ;  /* 0x000000040a097824 */ /* 0x040fe200078e020d */
[----:B------:R-:W-:Y:S01]  /*ea30*/  LEA R27, R10, UR43, 0x2 ;  /* 0x0000002b0a1b7c11 */ /* 0x000fe2000f8e10ff */
[----:B------:R-:W-:Y:S02]  /*ea40*/  IMAD.IADD R8, R7, 0x1, R14 ;  /* 0x0000000107087824 */ /* 0x000fe400078e020e */
[----:B------:R-:W-:-:S07]  /*ea50*/  IMAD.IADD R7, R14, 0x1, R9 ;  /* 0x000000010e077824 */ /* 0x000fce00078e0209 */
[----:B0-2345:R-:W-:Y:S05]  /*ea60*/  WARPSYNC.COLLECTIVE R15, `(.L_x_332) ;  /* 0x000000000f087348 */ /* 0x03dfea0003c00000 */
[----:B------:R-:W-:Y:S01]  /*ea70*/  NOP ;  /* 0x0000000000007918 */ /* 0x000fe20000000000 */
[----:B0-2345:R-:W-:Y:S01]  /*ea80*/  ENDCOLLECTIVE ;  /* 0x000000000000791b */ /* 0x03dfe20003800000 */
.L_x_332:
[----:B------:R-:W-:Y:S05]  /*ea90*/  BSYNC B0 ;  /* 0x0000000000007941 */ /* 0x000fea0003800000 */
.L_x_331:
[----:B------:R0:W-:Y:S01]  /*eaa0*/  STS [R25+0xa200], R0 ;  /* 0x00a2000019007388 */ /* 0x0001e20000000800 */
[----:B------:R-:W-:-:S03]  /*eab0*/  IMAD.MOV.U32 R15, RZ, RZ, -0x1 ;  /* 0xffffffffff0f7424 */ /* 0x000fc600078e00ff */
[----:B------:R0:W-:Y:S04]  /*eac0*/  STS [R8], R3 ;  /* 0x0000000308007388 */ /* 0x0001e80000000800 */
[----:B------:R0:W-:Y:S04]  /*ead0*/  STS [R27+0xa200], R4 ;  /* 0x00a200041b007388 */ /* 0x0001e80000000800 */
[----:B------:R0:W-:Y:S04]  /*eae0*/  STS [R7], R6 ;  /* 0x0000000607007388 */ /* 0x0001e80000000800 */
[----:B------:R0:W1:Y:S04]  /*eaf0*/  LDS R9, [R20+0xb200] ;  /* 0x00b2000014097984 */ /* 0x0000680000000800 */
[----:B------:R0:W2:Y:S04]  /*eb00*/  LDS R11, [R2+0x1000] ;  /* 0x00100000020b7984 */ /* 0x0000a80000000800 */
[----:B------:R0:W3:Y:S04]  /*eb10*/  LDS R10, [R21+0xb200] ;  /* 0x00b20000150a7984 */ /* 0x0000e80000000800 */
[----:B------:R0:W4:Y:S02]  /*eb20*/  LDS R12, [R5+0x1000] ;  /* 0x00100000050c7984 */ /* 0x0001240000000800 */
[----:B01234-:R-:W-:Y:S05]  /*eb30*/  WARPSYNC.COLLECTIVE R15, `(.L_x_333) ;  /* 0x000000000f087348 */ /* 0x01ffea0003c00000 */
[----:B------:R-:W-:Y:S01]  /*eb40*/  NOP ;  /* 0x0000000000007918 */ /* 0x000fe20000000000 */
[----:B01234-:R-:W-:Y:S01]  /*eb50*/  ENDCOLLECTIVE ;  /* 0x000000000000791b */ /* 0x01ffe20003800000 */
.L_x_333:
[----:B------:R0:W-:Y:S04]  /*eb60*/  STS [R25+0xb200], R9 ;  /* 0x00b2000919007388 */ /* 0x0001e80000000800 */
[----:B------:R0:W-:Y:S04]  /*eb70*/  STS [R8+0x1000], R11 ;  /* 0x0010000b08007388 */ /* 0x0001e80000000800 */
[----:B------:R0:W-:Y:S04]  /*eb80*/  STS [R27+0xb200], R10 ;  /* 0x00b2000a1b007388 */ /* 0x0001e80000000800 */
[----:B------:R0:W-:Y:S04]  /*eb90*/  STS [R7+0x1000], R12 ;  /* 0x0010000c07007388 */ /* 0x0001e80000000800 */
[----:B------:R0:W1:Y:S04]  /*eba0*/  LDS R0, [R20+0xc200] ;  /* 0x00c2000014007984 */ /* 0x0000680000000800 */
[----:B------:R0:W2:Y:S04]  /*ebb0*/  LDS R3, [R2+0x2000] ;  /* 0x0020000002037984 */ /* 0x0000a80000000800 */
[----:B------:R0:W3:Y:S04]  /*ebc0*/  LDS R4, [R21+0xc200] ;  /* 0x00c2000015047984 */ /* 0x0000e80000000800 */
[----:B------:R0:W4:Y:S02]  /*ebd0*/  LDS R6, [R5+0x2000] ;  /* 0x0020000005067984 */ /* 0x0001240000000800 */
[----:B01234-:R-:W-:Y:S05]  /*ebe0*/  WARPSYNC.COLLECTIVE R15, `(.L_x_334) ;  /* 0x000000000f087348 */ /* 0x01ffea0003c00000 */
[----:B------:R-:W-:Y:S01]  /*ebf0*/  NOP ;  /* 0x0000000000007918 */ /* 0x000fe20000000000 */
[----:B01234-:R-:W-:Y:S01]  /*ec00*/  ENDCOLLECTIVE ;  /* 0x000000000000791b */ /* 0x01ffe20003800000 */
.L_x_334:
        /* <DEDUP_REMOVED lines=11> */
.L_x_335:
        /* <DEDUP_REMOVED lines=11> */
.L_x_336:
        /* <DEDUP_REMOVED lines=11> */
.L_x_337:
        /* <DEDUP_REMOVED lines=11> */
.L_x_338:
        /* <DEDUP_REMOVED lines=11> */
.L_x_339:
[----:B------:R-:W-:Y:S05]  /*ef80*/  BRA `(.L_x_340) ;  /* 0xffffff3400607947 */ /* 0x000fea000383ffff */
.L_x_29:
[----:B0-----:R0:W1:Y:S02]  /*ef90*/  SYNCS.PHASECHK.TRANS64.TRYWAIT P1, [R181+URZ], R180 ;  /* 0x000000b4b50075a7 */ /* 0x001064000802017f */
[----:B-1----:R-:W-:Y:S05]  /*efa0*/  @!P1 NANOSLEEP.SYNCS 0x989680 ;  /* 0x009896800000995d */ /* 0x002fea0003900000 */
[----:B------:R-:W1:Y:S02]  /*efb0*/  @!P1 SYNCS.PHASECHK.TRANS64 P1, [R181+URZ], R180 ;  /* 0x000000b4b50095a7 */ /* 0x000e64000802007f */
[----:B-1----:R-:W-:Y:S05]  /*efc0*/  @!P1 BRA `(.L_x_29) ;  /* 0xfffffffc00f09947 */ /* 0x002fea000383ffff */
[----:B------:R-:W-:Y:S05]  /*efd0*/  BRA `(.L_x_28) ;  /* 0xffffff4000107947 */ /* 0x000fea000383ffff */
.L_x_37:
[----:B------:R0:W0:Y:S02]  /*efe0*/  SYNCS.PHASECHK.TRANS64.TRYWAIT P1, [R3+URZ], R0 ;  /* 0x00000000030075a7 */ /* 0x000024000802017f */
[----:B0-----:R-:W-:Y:S05]  /*eff0*/  @!P1 NANOSLEEP.SYNCS 0x989680 ;  /* 0x009896800000995d */ /* 0x001fea0003900000 */
[----:B------:R-:W0:Y:S02]  /*f000*/  @!P1 SYNCS.PHASECHK.TRANS64 P1, [R3+URZ], R0 ;  /* 0x00000000030095a7 */ /* 0x000e24000802007f */
[----:B0-----:R-:W-:Y:S05]  /*f010*/  @!P1 BRA `(.L_x_37) ;  /* 0xfffffffc00f09947 */ /* 0x001fea000383ffff */
[----:B------:R-:W-:Y:S05]  /*f020*/  BRA `(.L_x_36) ;  /* 0xffffff5000e07947 */ /* 0x000fea000383ffff */
.L_x_38:
[----:B------:R-:W-:Y:S01]  /*f030*/  IMAD R181, R183, 0x2000, R158 ;  /* 0x00002000b7b57824 */ /* 0x000fe200078e029e */
[----:B------:R-:W-:Y:S01]  /*f040*/  BSSY B0, `(.L_x_341) ;  /* 0x000000d000007945 */ /* 0x000fe20003800000 */
[----:B------:R-:W-:Y:S02]  /*f050*/  IMAD.MOV.U32 R15, RZ, RZ, -0x1 ;  /* 0xffffffffff0f7424 */ /* 0x000fe400078e00ff */
[----:B------:R-:W-:Y:S01]  /*f060*/  IMAD.IADD R12, R12, 0x1, R181 ;  /* 0x000000010c0c7824 */ /* 0x000fe200078e02b5 */
[----:B------:R-:W-:-:S03]  /*f070*/  IADD3 R10, R10, R181, RZ ;  /* 0x000000b50a0a7210 */ /* 0x000fc60007ffe0ff */
[--C-:B------:R-:W-:Y:S01]  /*f080*/  IMAD R9, R12, 0x4, R13.reuse ;  /* 0x000000040c097824 */ /* 0x100fe200078e020d */
[C---:B------:R-:W-:Y:S01]  /*f090*/  LEA R177, R10.reuse, UR43, 0x2 ;  /* 0x0000002b0ab17c11 */ /* 0x040fe2000f8e10ff */
[----:B0-----:R-:W-:Y:S01]  /*f0a0*/  IMAD R7, R10, 0x4, R13 ;  /* 0x000000040a077824 */ /* 0x001fe200078e020d */
[----:B------:R-:W-:-:S03]  /*f0b0*/  LEA R179, R12, UR43, 0x2 ;  /* 0x0000002b0cb37c11 */ /* 0x000fc6000f8e10ff */
[C---:B------:R-:W-:Y:S02]  /*f0c0*/  IMAD.IADD R8, R14.reuse, 0x1, R7 ;  /* 0x000000010e087824 */ /* 0x040fe400078e0207 */
[----:B------:R-:W-:-:S07]  /*f0d0*/  IMAD.IADD R7, R14, 0x1, R9 ;  /* 0x000000010e077824 */ /* 0x000fce00078e0209 */
[----:B-12345:R-:W-:Y:S05]  /*f0e0*/  WARPSYNC.COLLECTIVE R15, `(.L_x_342) ;  /* 0x000000000f087348 */ /* 0x03efea0003c00000 */
[----:B------:R-:W-:Y:S01]  /*f0f0*/  NOP ;  /* 0x0000000000007918 */ /* 0x000fe20000000000 */
[----:B-12345:R-:W-:Y:S01]  /*f100*/  ENDCOLLECTIVE ;  /* 0x000000000000791b */ /* 0x03efe20003800000 */
.L_x_342:
[----:B------:R-:W-:Y:S05]  /*f110*/  BSYNC B0 ;  /* 0x0000000000007941 */ /* 0x000fea0003800000 */
.L_x_341:
        /* <DEDUP_REMOVED lines=12> */
.L_x_343:
        /* <DEDUP_REMOVED lines=11> */
.L_x_344:
        /* <DEDUP_REMOVED lines=11> */
.L_x_345:
        /* <DEDUP_REMOVED lines=11> */
.L_x_346:
        /* <DEDUP_REMOVED lines=11> */
.L_x_347:
        /* <DEDUP_REMOVED lines=11> */
.L_x_348:
        /* <DEDUP_REMOVED lines=11> */
.L_x_349:
[----:B------:R-:W-:Y:S05]  /*f600*/  BRA `(.L_x_350) ;  /* 0xffffff5000dc7947 */ /* 0x000fea000383ffff */
.L_x_44:
[----:B0-----:R-:W-:-:S04]  /*f610*/  IMAD.U32 R3, RZ, RZ, UR47 ;  /* 0x0000002fff037e24 */ /* 0x001fc8000f8e00ff */
[----:B------:R0:W1:Y:S03]  /*f620*/  SYNCS.PHASECHK.TRANS64.TRYWAIT P0, [R3+URZ+0x10], R0 ;  /* 0x00001000030075a7 */ /* 0x000066000800017f */
[----:B-1----:R-:W-:Y:S05]  /*f630*/  @!P0 NANOSLEEP.SYNCS 0x989680 ;  /* 0x009896800000895d */ /* 0x002fea0003900000 */
[----:B------:R-:W1:Y:S02]  /*f640*/  @!P0 SYNCS.PHASECHK.TRANS64 P0, [R3+URZ+0x10], R0 ;  /* 0x00001000030085a7 */ /* 0x000e64000800007f */
[----:B-1----:R-:W-:Y:S05]  /*f650*/  @!P0 BRA `(.L_x_44) ;  /* 0xfffffffc00ec8947 */ /* 0x002fea000383ffff */
[----:B------:R-:W-:Y:S05]  /*f660*/  BRA `(.L_x_351) ;  /* 0xffffff60002c7947 */ /* 0x000fea000383ffff */
.L_x_305:
[----:B------:R-:W-:Y:S01]  /*f670*/  BSSY B0, `(.L_x_352) ;  /* 0x0000006000007945 */ /* 0x000fe20003800000 */
[----:B------:R-:W-:-:S07]  /*f680*/  IMAD.MOV.U32 R15, RZ, RZ, -0x1 ;  /* 0xffffffffff0f7424 */ /* 0x000fce00078e00ff */
[----:B-1----:R-:W-:Y:S05]  /*f690*/  WARPSYNC.COLLECTIVE R15, `(.L_x_353) ;  /* 0x000000000f0c7348 */ /* 0x002fea0003c00000 */
[----:B------:R-:W-:Y:S02]  /*f6a0*/  ELECT P6, UR62, PT ;  /* 0x00000000003e782f */ /* 0x000fe400038c0000 */
[----:B------:R-:W-:Y:S01]  /*f6b0*/  MOV R14, UR62 ;  /* 0x0000003e000e7c02 */ /* 0x000fe20008000f00 */
[----:B-1----:R-:W-:Y:S10]  /*f6c0*/  ENDCOLLECTIVE ;  /* 0x000000000000791b */ /* 0x002ff40003800000 */
.L_x_353:
[----:B------:R-:W-:Y:S05]  /*f6d0*/  BSYNC B0 ;  /* 0x0000000000007941 */ /* 0x000fea0003800000 */
.L_x_352:
[----:B------:R-:W-:Y:S05]  /*f6e0*/  BRA `(.L_x_354) ;  /* 0xffffffcc00a47947 */ /* 0x000fea000383ffff */
.L_x_310:
[----:B0-----:R0:W1:Y:S02]  /*f6f0*/  SYNCS.PHASECHK.TRANS64.TRYWAIT P0, [R36+URZ+0x28], R37 ;  /* 0x00002825240075a7 */ /* 0x001064000800017f */
[----:B-1----:R-:W-:Y:S05]  /*f700*/  @!P0 NANOSLEEP.SYNCS 0x989680 ;  /* 0x009896800000895d */ /* 0x002fea0003900000 */
[----:B------:R-:W1:Y:S02]  /*f710*/  @!P0 SYNCS.PHASECHK.TRANS64 P0, [R36+URZ+0x28], R37 ;  /* 0x00002825240085a7 */ /* 0x000e64000800007f */
[----:B-1----:R-:W-:Y:S05]  /*f720*/  @!P0 BRA `(.L_x_310) ;  /* 0xfffffffc00f08947 */ /* 0x002fea000383ffff */
[----:B------:R-:W-:Y:S05]  /*f730*/  BRA `(.L_x_355) ;  /* 0xffffffd400447947 */ /* 0x000fea000383ffff */
.L_x_319:
[----:B------:R-:W-:Y:S01]  /*f740*/  BSSY B0, `(.L_x_356) ;  /* 0x0000006000007945 */ /* 0x000fe20003800000 */
[----:B------:R-:W-:-:S07]  /*f750*/  IMAD.MOV.U32 R15, RZ, RZ, -0x1 ;  /* 0xffffffffff0f7424 */ /* 0x000fce00078e00ff */
[----:B-1----:R-:W-:Y:S05]  /*f760*/  WARPSYNC.COLLECTIVE R15, `(.L_x_357) ;  /* 0x000000000f0c7348 */ /* 0x002fea0003c00000 */
[----:B------:R-:W-:Y:S02]  /*f770*/  ELECT P6, UR62, PT ;  /* 0x00000000003e782f */ /* 0x000fe400038c0000 */
[----:B------:R-:W-:Y:S01]  /*f780*/  MOV R14, UR62 ;  /* 0x0000003e000e7c02 */ /* 0x000fe20008000f00 */
[----:B-1----:R-:W-:Y:S10]  /*f790*/  ENDCOLLECTIVE ;  /* 0x000000000000791b */ /* 0x002ff40003800000 */
.L_x_357:
[----:B------:R-:W-:Y:S05]  /*f7a0*/  BSYNC B0 ;  /* 0x0000000000007941 */ /* 0x000fea0003800000 */
.L_x_356:
[----:B------:R-:W-:Y:S05]  /*f7b0*/  BRA `(.L_x_358) ;  /* 0xffffffec00407947 */ /* 0x000fea000383ffff */
.L_x_323:
[----:B0-----:R0:W1:Y:S02]  /*f7c0*/  SYNCS.PHASECHK.TRANS64.TRYWAIT P0, [R7+URZ], R4 ;  /* 0x00000004070075a7 */ /* 0x001064000800017f */
[----:B-1----:R-:W-:Y:S05]  /*f7d0*/  @!P0 NANOSLEEP.SYNCS 0x989680 ;  /* 0x009896800000895d */ /* 0x002fea0003900000 */
[----:B------:R-:W1:Y:S02]  /*f7e0*/  @!P0 SYNCS.PHASECHK.TRANS64 P0, [R7+URZ], R4 ;  /* 0x00000004070085a7 */ /* 0x000e64000800007f */
[----:B-1----:R-:W-:Y:S05]  /*f7f0*/  @!P0 BRA `(.L_x_323) ;  /* 0xfffffffc00f08947 */ /* 0x002fea000383ffff */
[----:B------:R-:W-:Y:S05]  /*f800*/  BRA `(.L_x_359) ;  /* 0xffffffec008c7947 */ /* 0x000fea000383ffff */
.L_x_324:
[----:B0-----:R0:W1:Y:S02]  /*f810*/  SYNCS.PHASECHK.TRANS64.TRYWAIT P0, [R8+URZ], R5 ;  /* 0x00000005080075a7 */ /* 0x001064000800017f */
[----:B-1----:R-:W-:Y:S05]  /*f820*/  @!P0 NANOSLEEP.SYNCS 0x989680 ;  /* 0x009896800000895d */ /* 0x002fea0003900000 */
[----:B------:R-:W1:Y:S02]  /*f830*/  @!P0 SYNCS.PHASECHK.TRANS64 P0, [R8+URZ], R5 ;  /* 0x00000005080085a7 */ /* 0x000e64000800007f */
[----:B-1----:R-:W-:Y:S05]  /*f840*/  @!P0 BRA `(.L_x_324) ;  /* 0xfffffffc00f08947 */ /* 0x002fea000383ffff */
[----:B------:R-:W-:Y:S05]  /*f850*/  BRA `(.L_x_360) ;  /* 0xffffffec009c7947 */ /* 0x000fea000383ffff */
.L_x_325:
[----:B0-----:R0:W1:Y:S02]  /*f860*/  SYNCS.PHASECHK.TRANS64.TRYWAIT P0, [R9+URZ], R4 ;  /* 0x00000004090075a7 */ /* 0x001064000800017f */
[----:B-1----:R-:W-:Y:S05]  /*f870*/  @!P0 NANOSLEEP.SYNCS 0x989680 ;  /* 0x009896800000895d */ /* 0x002fea0003900000 */
[----:B------:R-:W1:Y:S02]  /*f880*/  @!P0 SYNCS.PHASECHK.TRANS64 P0, [R9+URZ], R4 ;  /* 0x00000004090085a7 */ /* 0x000e64000800007f */
[----:B-1----:R-:W-:Y:S05]  /*f890*/  @!P0 BRA `(.L_x_325) ;  /* 0xfffffffc00f08947 */ /* 0x002fea000383ffff */
[----:B------:R-:W-:Y:S05]  /*f8a0*/  BRA `(.L_x_361) ;  /* 0xffffffec00ac7947 */ /* 0x000fea000383ffff */
.L_x_326:
[----:B0-----:R0:W1:Y:S02]  /*f8b0*/  SYNCS.PHASECHK.TRANS64.TRYWAIT P0, [R6+URZ], R5 ;  /* 0x00000005060075a7 */ /* 0x001064000800017f */
[----:B-1----:R-:W-:Y:S05]  /*f8c0*/  @!P0 NANOSLEEP.SYNCS 0x989680 ;  /* 0x009896800000895d */ /* 0x002fea0003900000 */
[----:B------:R-:W1:Y:S02]  /*f8d0*/  @!P0 SYNCS.PHASECHK.TRANS64 P0, [R6+URZ], R5 ;  /* 0x00000005060085a7 */ /* 0x000e64000800007f */
[----:B-1----:R-:W-:Y:S05]  /*f8e0*/  @!P0 BRA `(.L_x_326) ;  /* 0xfffffffc00f08947 */ /* 0x002fea000383ffff */
[----:B------:R-:W-:Y:S05]  /*f8f0*/  BRA `(.L_x_362) ;  /* 0xffffffec00b47947 */ /* 0x000fea000383ffff */
.L_x_363:
[----:B------:R-:W-:-:S00]  /*f900*/  BRA `(.L_x_363) ;  /* 0xfffffffc00fc7947 */ /* 0x000fc0000383ffff */
[----:B------:R-:W-:-:S00]  /*f910*/  NOP ;  /* 0x0000000000007918 */ /* 0x000fc00000000000 */
        /* <DEDUP_REMOVED lines=14> */
.L_x_364:


//--------------------- .nv.global.init           --------------------------
	.section	.nv.global.init,"aw",@progbits
.nv.global.init:
	.type		$str$24,@object
	.size		$str$24,($str$25 - $str$24)
$str$24:
        /*0000*/ 	.byte	0x28, 0x61, 0x64, 0x64, 0x72, 0x65, 0x73, 0x73, 0x20, 0x26, 0x20, 0x6d, 0x61, 0x73, 0x6b, 0x29
        /*0010*/ 	.byte	0x20, 0x3d, 0x3d, 0x20, 0x30, 0x00
	.type		$str$25,@object
	.size		$str$25,(__unnamed_1 - $str$25)
$str$25:
        /*0016*/ 	.byte	0x2f, 0x74, 0x6d, 0x70, 0x2f, 0x63, 0x75, 0x74, 0x6c, 0x61, 0x73, 0x73, 0x5f, 0x73, 0x77, 0x65
        /*0026*/ 	.byte	0x65, 0x70, 0x5f, 0x73, 0x72, 0x63, 0x2f, 0x69, 0x6e, 0x63, 0x6c, 0x75, 0x64, 0x65, 0x2f, 0x63
        /*0036*/ 	.byte	0x75, 0x74, 0x65, 0x2f, 0x70, 0x6f, 0x69, 0x6e, 0x74, 0x65, 0x72, 0x5f, 0x66, 0x6c, 0x61, 0x67
        /*0046*/ 	.byte	0x67, 0x65, 0x64, 0x2e, 0x68, 0x70, 0x70, 0x00
	.type		__unnamed_1,@object
	.size		__unnamed_1,(__unnamed_3 - __unnamed_1)
__unnamed_1:
        /* <DEDUP_REMOVED lines=29> */
	.type		__unnamed_3,@object
	.size		__unnamed_3,(__unnamed_2 - __unnamed_3)
__unnamed_3:
        /* <DEDUP_REMOVED lines=28> */
        /*03da*/ 	.byte	0x38, 0x31, 0x39, 0x32, 0x3e, 0x3e, 0x3e, 0x3e, 0x3e, 0x20, 0x26, 0x5d, 0x00
	.type		__unnamed_2,@object
	.size		__unnamed_2,(.L_1 - __unnamed_2)
__unnamed_2:
        /* <DEDUP_REMOVED lines=29> */
.L_1:


//--------------------- .nv.shared._ZN7cutlass13device_kernelINS_4gemm6kernel13GemmUniversalIN4cute5tupleIJiiiiEEENS1_10collective13CollectiveMmaINS1_39MainloopSm90TmaGmmaRmemAWarpSpecializedILi5ENS5_IJNS4_1CILi1EEESB_SB_EEENS1_32KernelTmaWarpSpecializedPingpongEEENS5_IJNSA_ILi64EEENSA_ILi256EEENSA_ILi32EEEEEEfNS5_IJSB_llEEEfSJ_NS4_8TiledMMAINS4_8MMA_AtomIJNS4_4SM904GMMA30MMA_64x256x8_F32TF32TF32_RS_TNILNSN_7ScaleInE1ELSP_1EEEEEENS4_6LayoutISC_NS5_IJNSA_ILi0EEEST_ST_EEEEENS5_IJNS4_10UnderscoreESW_SW_EEEEENS4_13SM90_TMA_LOADENS4_14ComposedLayoutINS4_7SwizzleILi1ELi4ELi3EEENS4_18smem_ptr_flag_bitsILi32EEENSS_INS5_IJNSA_ILi8EEES15_EEENS5_IJSB_S15_EEEEEEENS4_9Copy_AtomIJNS4_39AutoVectorizingCopyWithAssumedAlignmentILi128EEEfEEENS4_8identityESZ_S19_vS1E_EENS_8epilogue10collective6detail29Sm90TmaWarpSpecializedAdapterINS1H_15DefaultEpilogueIfNS5_IJlSB_lEEES1L_NS1G_6thread17LinearCombinationIfLi1EffLNS1M_9ScaleType4KindE0ELNS_15FloatRoundStyleE2EfEENS1_15EpilogueDefaultEEEEEvvEEEEvNT_6ParamsE --------------------------
	.section	.nv.shared._ZN7cutlass13device_kernelINS_4gemm6kernel13GemmUniversalIN4cute5tupleIJiiiiEEENS1_10collective13CollectiveMmaINS1_39MainloopSm90TmaGmmaRmemAWarpSpecializedILi5ENS5_IJNS4_1CILi1EEESB_SB_EEENS1_32KernelTmaWarpSpecializedPingpongEEENS5_IJNSA_ILi64EEENSA_ILi256EEENSA_ILi32EEEEEEfNS5_IJSB_llEEEfSJ_NS4_8TiledMMAINS4_8MMA_AtomIJNS4_4SM904GMMA30MMA_64x256x8_F32TF32TF32_RS_TNILNSN_7ScaleInE1ELSP_1EEEEEENS4_6LayoutISC_NS5_IJNSA_ILi0EEEST_ST_EEEEENS5_IJNS4_10UnderscoreESW_SW_EEEEENS4_13SM90_TMA_LOADENS4_14ComposedLayoutINS4_7SwizzleILi1ELi4ELi3EEENS4_18smem_ptr_flag_bitsILi32EEENSS_INS5_IJNSA_ILi8EEES15_EEENS5_IJSB_S15_EEEEEEENS4_9Copy_AtomIJNS4_39AutoVectorizingCopyWithAssumedAlignmentILi128EEEfEEENS4_8identityESZ_S19_vS1E_EENS_8epilogue10collective6detail29Sm90TmaWarpSpecializedAdapterINS1H_15DefaultEpilogueIfNS5_IJlSB_lEEES1L_NS1G_6thread17LinearCombinationIfLi1EffLNS1M_9ScaleType4KindE0ELNS_15FloatRoundStyleE2EfEENS1_15EpilogueDefaultEEEEEvvEEEEvNT_6ParamsE,"aw",@nobits
	.sectionflags	@""
	.align	16
	.zero		1024


//--------------------- .nv.shared.reserved.0     --------------------------
	.section	.nv.shared.reserved.0,"aw",@nobits
	.weak		__nv_reservedSMEM_offset_0_alias
	.size		__nv_reservedSMEM_offset_0_alias, 0, 0
	.other		__nv_reservedSMEM_offset_0_alias,@"STO_CUDA_RESERVED_SHARED STV_DEFAULT"
__nv_reservedSMEM_offset_0_alias:
	.zero		0


//--------------------- .nv.global                --------------------------
	.section	.nv.global,"aw",@nobits
.nv.global:
	.type		_ZN40_INTERNAL_1114981e_4_k_cu_3d814c3a_342464cute1_E,@object
	.size		_ZN40_INTERNAL_1114981e_4_k_cu_3d814c3a_342464cute1_E,(_ZN40_INTERNAL_1114981e_4_k_cu_3d814c3a_342464cuda3std3__45__cpo6cbeginE - _ZN40_INTERNAL_1114981e_4_k_cu_3d814c3a_342464cute1_E)
_ZN40_INTERNAL_1114981e_4_k_cu_3d814c3a_342464cute1_E:
	.zero		1
	.type		_ZN40_INTERNAL_1114981e_4_k_cu_3d814c3a_342464cuda3std3__45__cpo6cbeginE,@object
	.size		_ZN40_INTERNAL_1114981e_4_k_cu_3d814c3a_342464cuda3std3__45__cpo6cbeginE,(_ZN40_INTERNAL_1114981e_4_k_cu_3d814c3a_342464cuda3std3__48in_placeE - _ZN40_INTERNAL_1114981e_4_k_cu_3d814c3a_342464cuda3std3__45__cpo6cbeginE)
_ZN40_INTERNAL_1114981e_4_k_cu_3d814c3a_342464cuda3std3__45__cpo6cbeginE:
	.zero		1
	.type		_ZN40_INTERNAL_1114981e_4_k_cu_3d814c3a_342464cuda3std3__48in_placeE,@object
	.size		_ZN40_INTERNAL_1114981e_4_k_cu_3d814c3a_342464cuda3std3__48in_placeE,(_ZN40_INTERNAL_1114981e_4_k_cu_3d814c3a_342464cuda3std6ranges3__45__cpo9iter_moveE - _ZN40_INTERNAL_1114981e_4_k_cu_3d814c3a_342464cuda3std3__48in_placeE)
_ZN40_INTERNAL_1114981e_4_k_cu_3d814c3a_342464cuda3std3__48in_placeE:
	.zero		1
	.type		_ZN40_INTERNAL_1114981e_4_k_cu_3d814c3a_342464cuda3std6ranges3__45__cpo9iter_moveE,@object
	.size		_ZN40_INTERNAL_1114981e_4_k_cu_3d814c3a_342464cuda3std6ranges3__45__cpo9iter_moveE,(_ZN40_INTERNAL_1114981e_4_k_cu_3d814c3a_342464cuda3std3__45__cpo5beginE - _ZN40_INTERNAL_1114981e_4_k_cu_3d814c3a_342464cuda3std6ranges3__45__cpo9iter_moveE)
_ZN40_INTERNAL_1114981e_4_k_cu_3d814c3a_342464cuda3std6ranges3__45__cpo9iter_moveE:
	.zero		1
	.type		_ZN40_INTERNAL_1114981e_4_k_cu_3d814c3a_342464cuda3std3__45__cpo5beginE,@object
	.size		_ZN40_INTERNAL_1114981e_4_k_cu_3d814c3a_342464cuda3std3__45__cpo5beginE,(_ZN40_INTERNAL_1114981e_4_k_cu_3d814c3a_342464cuda3std3__442_GLOBAL__N__1114981e_4_k_cu_3d814c3a_342466ignoreE - _ZN40_INTERNAL_1114981e_4_k_cu_3d814c3a_342464cuda3std3__45__cpo5beginE)
_ZN40_INTERNAL_1114981e_4_k_cu_3d814c3a_342464cuda3std3__45__cpo5beginE:
	.zero		1
	.type		_ZN40_INTERNAL_1114981e_4_k_cu_3d814c3a_342464cuda3std3__442_GLOBAL__N__1114981e_4_k_cu_3d814c3a_342466ignoreE,@object
	.size		_ZN40_INTERNAL_1114981e_4_k_cu_3d814c3a_342464cuda3std3__442_GLOBAL__N__1114981e_4_k_cu_3d814c3a_342466ignoreE,(_ZN40_INTERNAL_1114981e_4_k_cu_3d814c3a_342464cute7productE - _ZN40_INTERNAL_1114981e_4_k_cu_3d814c3a_342464cuda3std3__442_GLOBAL__N__1114981e_4_k_cu_3d814c3a_342466ignoreE)
_ZN40_INTERNAL_1114981e_4_k_cu_3d814c3a_342464cuda3std3__442_GLOBAL__N__1114981e_4_k_cu_3d814c3a_342466ignoreE:
	.zero		1
	.type		_ZN40_INTERNAL_1114981e_4_k_cu_3d814c3a_342464cute7productE,@object
	.size		_ZN40_INTERNAL_1114981e_4_k_cu_3d814c3a_342464cute7productE,(_ZN40_INTERNAL_1114981e_4_k_cu_3d814c3a_342464cuda3std3__45__cpo3endE - _ZN40_INTERNAL_1114981e_4_k_cu_3d814c3a_342464cute7productE)
_ZN40_INTERNAL_1114981e_4_k_cu_3d814c3a_342464cute7productE:
	.zero		1
	.type		_ZN40_INTERNAL_1114981e_4_k_cu_3d814c3a_342464cuda3std3__45__cpo3endE,@object
	.size		_ZN40_INTERNAL_1114981e_4_k_cu_3d814c3a_342464cuda3std3__45__cpo3endE,(_ZN40_INTERNAL_1114981e_4_k_cu_3d814c3a_342464cuda3std3__419piecewise_constructE - _ZN40_INTERNAL_1114981e_4_k_cu_3d814c3a_342464cuda3std3__45__cpo3endE)
_ZN40_INTERNAL_1114981e_4_k_cu_3d814c3a_342464cuda3std3__45__cpo3endE:
	.zero		1
	.type		_ZN40_INTERNAL_1114981e_4_k_cu_3d814c3a_342464cuda3std3__419piecewise_constructE,@object
	.size		_ZN40_INTERNAL_1114981e_4_k_cu_3d814c3a_342464cuda3std3__419piecewise_constructE,(_ZN40_INTERNAL_1114981e_4_k_cu_3d814c3a_342464cuda3std3__45__cpo4cendE - _ZN40_INTERNAL_1114981e_4_k_cu_3d814c3a_342464cuda3std3__419piecewise_constructE)
_ZN40_INTERNAL_1114981e_4_k_cu_3d814c3a_342464cuda3std3__419piecewise_constructE:
	.zero		1
	.type		_ZN40_INTERNAL_1114981e_4_k_cu_3d814c3a_342464cuda3std3__45__cpo4cendE,@object
	.size		_ZN40_INTERNAL_1114981e_4_k_cu_3d814c3a_342464cuda3std3__45__cpo4cendE,(_ZN40_INTERNAL_1114981e_4_k_cu_3d814c3a_342464cuda3std6ranges3__45__cpo4swapE - _ZN40_INTERNAL_1114981e_4_k_cu_3d814c3a_342464cuda3std3__45__cpo4cendE)
_ZN40_INTERNAL_1114981e_4_k_cu_3d814c3a_342464cuda3std3__45__cpo4cendE:
	.zero		1
	.type		_ZN40_INTERNAL_1114981e_4_k_cu_3d814c3a_342464cuda3std6ranges3__45__cpo4swapE,@object
	.size		_ZN40_INTERNAL_1114981e_4_k_cu_3d814c3a_342464cuda3std6ranges3__45__cpo4swapE,(.L_10 - _ZN40_INTERNAL_1114981e_4_k_cu_3d814c3a_342464cuda3std6ranges3__45__cpo4swapE)
_ZN40_INTERNAL_1114981e_4_k_cu_3d814c3a_342464cuda3std6ranges3__45__cpo4swapE:
	.zero		1
.L_10:


//--------------------- .nv.constant0._ZN7cutlass13device_kernelINS_4gemm6kernel13GemmUniversalIN4cute5tupleIJiiiiEEENS1_10collective13CollectiveMmaINS1_39MainloopSm90TmaGmmaRmemAWarpSpecializedILi5ENS5_IJNS4_1CILi1EEESB_SB_EEENS1_32KernelTmaWarpSpecializedPingpongEEENS5_IJNSA_ILi64EEENSA_ILi256EEENSA_ILi32EEEEEEfNS5_IJSB_llEEEfSJ_NS4_8TiledMMAINS4_8MMA_AtomIJNS4_4SM904GMMA30MMA_64x256x8_F32TF32TF32_RS_TNILNSN_7ScaleInE1ELSP_1EEEEEENS4_6LayoutISC_NS5_IJNSA_ILi0EEEST_ST_EEEEENS5_IJNS4_10UnderscoreESW_SW_EEEEENS4_13SM90_TMA_LOADENS4_14ComposedLayoutINS4_7SwizzleILi1ELi4ELi3EEENS4_18smem_ptr_flag_bitsILi32EEENSS_INS5_IJNSA_ILi8EEES15_EEENS5_IJSB_S15_EEEEEEENS4_9Copy_AtomIJNS4_39AutoVectorizingCopyWithAssumedAlignmentILi128EEEfEEENS4_8identityESZ_S19_vS1E_EENS_8epilogue10collective6detail29Sm90TmaWarpSpecializedAdapterINS1H_15DefaultEpilogueIfNS5_IJlSB_lEEES1L_NS1G_6thread17LinearCombinationIfLi1EffLNS1M_9ScaleType4KindE0ELNS_15FloatRoundStyleE2EfEENS1_15EpilogueDefaultEEEEEvvEEEEvNT_6ParamsE --------------------------
	.section	.nv.constant0._ZN7cutlass13device_kernelINS_4gemm6kernel13GemmUniversalIN4cute5tupleIJiiiiEEENS1_10collective13CollectiveMmaINS1_39MainloopSm90TmaGmmaRmemAWarpSpecializedILi5ENS5_IJNS4_1CILi1EEESB_SB_EEENS1_32KernelTmaWarpSpecializedPingpongEEENS5_IJNSA_ILi64EEENSA_ILi256EEENSA_ILi32EEEEEEfNS5_IJSB_llEEEfSJ_NS4_8TiledMMAINS4_8MMA_AtomIJNS4_4SM904GMMA30MMA_64x256x8_F32TF32TF32_RS_TNILNSN_7ScaleInE1ELSP_1EEEEEENS4_6LayoutISC_NS5_IJNSA_ILi0EEEST_ST_EEEEENS5_IJNS4_10UnderscoreESW_SW_EEEEENS4_13SM90_TMA_LOADENS4_14ComposedLayoutINS4_7SwizzleILi1ELi4ELi3EEENS4_18smem_ptr_flag_bitsILi32EEENSS_INS5_IJNSA_ILi8EEES15_EEENS5_IJSB_S15_EEEEEEENS4_9Copy_AtomIJNS4_39AutoVectorizingCopyWithAssumedAlignmentILi128EEEfEEENS4_8identityESZ_S19_vS1E_EENS_8epilogue10collective6detail29Sm90TmaWarpSpecializedAdapterINS1H_15DefaultEpilogueIfNS5_IJlSB_lEEES1L_NS1G_6thread17LinearCombinationIfLi1EffLNS1M_9ScaleType4KindE0ELNS_15FloatRoundStyleE2EfEENS1_15EpilogueDefaultEEEEEvvEEEEvNT_6ParamsE,"a",@progbits
	.sectionflags	@""
	.align	4
.nv.constant0._ZN7cutlass13device_kernelINS_4gemm6kernel13GemmUniversalIN4cute5tupleIJiiiiEEENS1_10collective13CollectiveMmaINS1_39MainloopSm90TmaGmmaRmemAWarpSpecializedILi5ENS5_IJNS4_1CILi1EEESB_SB_EEENS1_32KernelTmaWarpSpecializedPingpongEEENS5_IJNSA_ILi64EEENSA_ILi256EEENSA_ILi32EEEEEEfNS5_IJSB_llEEEfSJ_NS4_8TiledMMAINS4_8MMA_AtomIJNS4_4SM904GMMA30MMA_64x256x8_F32TF32TF32_RS_TNILNSN_7ScaleInE1ELSP_1EEEEEENS4_6LayoutISC_NS5_IJNSA_ILi0EEEST_ST_EEEEENS5_IJNS4_10UnderscoreESW_SW_EEEEENS4_13SM90_TMA_LOADENS4_14ComposedLayoutINS4_7SwizzleILi1ELi4ELi3EEENS4_18smem_ptr_flag_bitsILi32EEENSS_INS5_IJNSA_ILi8EEES15_EEENS5_IJSB_S15_EEEEEEENS4_9Copy_AtomIJNS4_39AutoVectorizingCopyWithAssumedAlignmentILi128EEEfEEENS4_8identityESZ_S19_vS1E_EENS_8epilogue10collective6detail29Sm90TmaWarpSpecializedAdapterINS1H_15DefaultEpilogueIfNS5_IJlSB_lEEES1L_NS1G_6thread17LinearCombinationIfLi1EffLNS1M_9ScaleType4KindE0ELNS_15FloatRoundStyleE2EfEENS1_15EpilogueDefaultEEEEEvvEEEEvNT_6ParamsE:
	.zero		1664


//--------------------- SYMBOLS --------------------------

	.type		.nv.reservedSmem.offset0,@object
	.size		.nv.reservedSmem.offset0,0x4
	.type		__assertfail,@function
